//
// Generated by NVIDIA NVVM Compiler
//
// Compiler Build ID: CL-36424714
// Cuda compilation tools, release 13.0, V13.0.88
// Based on NVVM 20.0.0
//

.version 9.0
.target sm_100
.address_size 64

	// .globl	_Z25InitialCellLocationKernelPdPiS0_iiidddddddi

.visible .entry _Z25InitialCellLocationKernelPdPiS0_iiidddddddi(
	.param .u64 .ptr .align 1 _Z25InitialCellLocationKernelPdPiS0_iiidddddddi_param_0,
	.param .u64 .ptr .align 1 _Z25InitialCellLocationKernelPdPiS0_iiidddddddi_param_1,
	.param .u64 .ptr .align 1 _Z25InitialCellLocationKernelPdPiS0_iiidddddddi_param_2,
	.param .u32 _Z25InitialCellLocationKernelPdPiS0_iiidddddddi_param_3,
	.param .u32 _Z25InitialCellLocationKernelPdPiS0_iiidddddddi_param_4,
	.param .u32 _Z25InitialCellLocationKernelPdPiS0_iiidddddddi_param_5,
	.param .f64 _Z25InitialCellLocationKernelPdPiS0_iiidddddddi_param_6,
	.param .f64 _Z25InitialCellLocationKernelPdPiS0_iiidddddddi_param_7,
	.param .f64 _Z25InitialCellLocationKernelPdPiS0_iiidddddddi_param_8,
	.param .f64 _Z25InitialCellLocationKernelPdPiS0_iiidddddddi_param_9,
	.param .f64 _Z25InitialCellLocationKernelPdPiS0_iiidddddddi_param_10,
	.param .f64 _Z25InitialCellLocationKernelPdPiS0_iiidddddddi_param_11,
	.param .f64 _Z25InitialCellLocationKernelPdPiS0_iiidddddddi_param_12,
	.param .u32 _Z25InitialCellLocationKernelPdPiS0_iiidddddddi_param_13
)
{
	.reg .pred 	%p<40>;
	.reg .b32 	%r<125>;
	.reg .b64 	%rd<28>;
	.reg .b64 	%fd<218>;

	ld.param.u64 	%rd4, [_Z25InitialCellLocationKernelPdPiS0_iiidddddddi_param_0];
	ld.param.u64 	%rd5, [_Z25InitialCellLocationKernelPdPiS0_iiidddddddi_param_1];
	ld.param.f64 	%fd53, [_Z25InitialCellLocationKernelPdPiS0_iiidddddddi_param_6];
	ld.param.f64 	%fd54, [_Z25InitialCellLocationKernelPdPiS0_iiidddddddi_param_7];
	ld.param.f64 	%fd55, [_Z25InitialCellLocationKernelPdPiS0_iiidddddddi_param_8];
	ld.param.u32 	%r36, [_Z25InitialCellLocationKernelPdPiS0_iiidddddddi_param_13];
	mov.u32 	%r37, %ntid.x;
	mov.u32 	%r38, %ctaid.x;
	mov.u32 	%r39, %tid.x;
	mad.lo.s32 	%r1, %r37, %r38, %r39;
	setp.ge.s32 	%p1, %r1, %r36;
	@%p1 bra 	$L__BB0_42;
	ld.param.f64 	%fd214, [_Z25InitialCellLocationKernelPdPiS0_iiidddddddi_param_12];
	cvta.to.global.u64 	%rd7, %rd5;
	cvta.to.global.u64 	%rd8, %rd4;
	shl.b32 	%r40, %r1, 2;
	mul.wide.s32 	%rd9, %r40, 4;
	add.s64 	%rd10, %rd7, %rd9;
	ld.global.u32 	%r41, [%rd10];
	ld.global.u32 	%r42, [%rd10+4];
	ld.global.u32 	%r43, [%rd10+8];
	ld.global.u32 	%r44, [%rd10+12];
	mul.lo.s32 	%r45, %r41, 3;
	mul.wide.s32 	%rd11, %r45, 8;
	add.s64 	%rd12, %rd8, %rd11;
	ld.global.f64 	%fd1, [%rd12];
	ld.global.f64 	%fd2, [%rd12+8];
	ld.global.f64 	%fd3, [%rd12+16];
	mul.lo.s32 	%r46, %r42, 3;
	mul.wide.s32 	%rd13, %r46, 8;
	add.s64 	%rd14, %rd8, %rd13;
	ld.global.f64 	%fd4, [%rd14];
	ld.global.f64 	%fd5, [%rd14+8];
	ld.global.f64 	%fd6, [%rd14+16];
	mul.lo.s32 	%r47, %r43, 3;
	mul.wide.s32 	%rd15, %r47, 8;
	add.s64 	%rd16, %rd8, %rd15;
	ld.global.f64 	%fd7, [%rd16];
	ld.global.f64 	%fd8, [%rd16+8];
	ld.global.f64 	%fd9, [%rd16+16];
	mul.lo.s32 	%r48, %r44, 3;
	mul.wide.s32 	%rd17, %r48, 8;
	add.s64 	%rd18, %rd8, %rd17;
	ld.global.f64 	%fd10, [%rd18];
	ld.global.f64 	%fd11, [%rd18+8];
	ld.global.f64 	%fd12, [%rd18+16];
	min.f64 	%fd60, %fd1, %fd4;
	min.f64 	%fd61, %fd7, %fd10;
	min.f64 	%fd13, %fd60, %fd61;
	max.f64 	%fd62, %fd1, %fd4;
	max.f64 	%fd63, %fd7, %fd10;
	max.f64 	%fd14, %fd62, %fd63;
	min.f64 	%fd64, %fd2, %fd5;
	min.f64 	%fd65, %fd8, %fd11;
	min.f64 	%fd15, %fd64, %fd65;
	max.f64 	%fd66, %fd2, %fd5;
	max.f64 	%fd67, %fd8, %fd11;
	max.f64 	%fd16, %fd66, %fd67;
	min.f64 	%fd68, %fd3, %fd6;
	min.f64 	%fd69, %fd9, %fd12;
	min.f64 	%fd17, %fd68, %fd69;
	max.f64 	%fd70, %fd3, %fd6;
	max.f64 	%fd71, %fd9, %fd12;
	max.f64 	%fd18, %fd70, %fd71;
	sub.f64 	%fd19, %fd14, %fd53;
	neg.f64 	%fd20, %fd214;
	setp.lt.f64 	%p2, %fd19, %fd20;
	@%p2 bra 	$L__BB0_42;
	sub.f64 	%fd21, %fd16, %fd54;
	setp.lt.f64 	%p3, %fd21, %fd20;
	@%p3 bra 	$L__BB0_42;
	sub.f64 	%fd22, %fd18, %fd55;
	setp.lt.f64 	%p4, %fd22, %fd20;
	@%p4 bra 	$L__BB0_42;
	ld.param.f64 	%fd215, [_Z25InitialCellLocationKernelPdPiS0_iiidddddddi_param_12];
	ld.param.f64 	%fd208, [_Z25InitialCellLocationKernelPdPiS0_iiidddddddi_param_11];
	ld.param.f64 	%fd202, [_Z25InitialCellLocationKernelPdPiS0_iiidddddddi_param_10];
	ld.param.f64 	%fd196, [_Z25InitialCellLocationKernelPdPiS0_iiidddddddi_param_9];
	ld.param.u32 	%r111, [_Z25InitialCellLocationKernelPdPiS0_iiidddddddi_param_5];
	ld.param.u32 	%r105, [_Z25InitialCellLocationKernelPdPiS0_iiidddddddi_param_4];
	ld.param.u32 	%r102, [_Z25InitialCellLocationKernelPdPiS0_iiidddddddi_param_3];
	cvt.rn.f64.s32 	%fd72, %r102;
	fma.rn.f64 	%fd23, %fd196, %fd72, %fd53;
	cvt.rn.f64.s32 	%fd73, %r105;
	fma.rn.f64 	%fd24, %fd202, %fd73, %fd54;
	cvt.rn.f64.s32 	%fd74, %r111;
	fma.rn.f64 	%fd25, %fd208, %fd74, %fd55;
	sub.f64 	%fd75, %fd13, %fd23;
	setp.geu.f64 	%p5, %fd75, %fd20;
	setp.gt.f64 	%p6, %fd75, %fd215;
	and.pred  	%p7, %p5, %p6;
	@%p7 bra 	$L__BB0_42;
	ld.param.f64 	%fd216, [_Z25InitialCellLocationKernelPdPiS0_iiidddddddi_param_12];
	sub.f64 	%fd76, %fd15, %fd24;
	setp.geu.f64 	%p8, %fd76, %fd20;
	setp.gt.f64 	%p9, %fd76, %fd216;
	and.pred  	%p10, %p8, %p9;
	@%p10 bra 	$L__BB0_42;
	ld.param.f64 	%fd217, [_Z25InitialCellLocationKernelPdPiS0_iiidddddddi_param_12];
	sub.f64 	%fd77, %fd17, %fd25;
	setp.geu.f64 	%p11, %fd77, %fd20;
	setp.gt.f64 	%p12, %fd77, %fd217;
	and.pred  	%p13, %p11, %p12;
	@%p13 bra 	$L__BB0_42;
	setp.leu.f64 	%p14, %fd13, %fd53;
	mov.b32 	%r117, 0;
	@%p14 bra 	$L__BB0_9;
	ld.param.f64 	%fd197, [_Z25InitialCellLocationKernelPdPiS0_iiidddddddi_param_9];
	sub.f64 	%fd78, %fd13, %fd53;
	div.rn.f64 	%fd79, %fd78, %fd197;
	cvt.rzi.s32.f64 	%r117, %fd79;
$L__BB0_9:
	setp.leu.f64 	%p15, %fd15, %fd54;
	mov.b32 	%r118, 0;
	@%p15 bra 	$L__BB0_11;
	ld.param.f64 	%fd203, [_Z25InitialCellLocationKernelPdPiS0_iiidddddddi_param_10];
	sub.f64 	%fd80, %fd15, %fd54;
	div.rn.f64 	%fd81, %fd80, %fd203;
	cvt.rzi.s32.f64 	%r118, %fd81;
$L__BB0_11:
	setp.leu.f64 	%p16, %fd17, %fd55;
	mov.b32 	%r119, 0;
	@%p16 bra 	$L__BB0_13;
	ld.param.f64 	%fd209, [_Z25InitialCellLocationKernelPdPiS0_iiidddddddi_param_11];
	sub.f64 	%fd82, %fd17, %fd55;
	div.rn.f64 	%fd83, %fd82, %fd209;
	cvt.rzi.s32.f64 	%r119, %fd83;
$L__BB0_13:
	ld.param.u32 	%r120, [_Z25InitialCellLocationKernelPdPiS0_iiidddddddi_param_3];
	setp.geu.f64 	%p17, %fd14, %fd23;
	@%p17 bra 	$L__BB0_15;
	ld.param.f64 	%fd198, [_Z25InitialCellLocationKernelPdPiS0_iiidddddddi_param_9];
	ld.param.u32 	%r104, [_Z25InitialCellLocationKernelPdPiS0_iiidddddddi_param_3];
	div.rn.f64 	%fd84, %fd19, %fd198;
	cvt.rzi.s32.f64 	%r52, %fd84;
	add.s32 	%r53, %r52, 1;
	min.s32 	%r120, %r53, %r104;
$L__BB0_15:
	ld.param.u32 	%r121, [_Z25InitialCellLocationKernelPdPiS0_iiidddddddi_param_4];
	setp.geu.f64 	%p18, %fd16, %fd24;
	@%p18 bra 	$L__BB0_17;
	ld.param.f64 	%fd204, [_Z25InitialCellLocationKernelPdPiS0_iiidddddddi_param_10];
	ld.param.u32 	%r107, [_Z25InitialCellLocationKernelPdPiS0_iiidddddddi_param_4];
	div.rn.f64 	%fd85, %fd21, %fd204;
	cvt.rzi.s32.f64 	%r54, %fd85;
	add.s32 	%r55, %r54, 1;
	min.s32 	%r121, %r55, %r107;
$L__BB0_17:
	ld.param.u32 	%r122, [_Z25InitialCellLocationKernelPdPiS0_iiidddddddi_param_5];
	setp.geu.f64 	%p19, %fd18, %fd25;
	@%p19 bra 	$L__BB0_19;
	ld.param.f64 	%fd210, [_Z25InitialCellLocationKernelPdPiS0_iiidddddddi_param_11];
	ld.param.u32 	%r113, [_Z25InitialCellLocationKernelPdPiS0_iiidddddddi_param_5];
	div.rn.f64 	%fd86, %fd22, %fd210;
	cvt.rzi.s32.f64 	%r56, %fd86;
	add.s32 	%r57, %r56, 1;
	min.s32 	%r122, %r57, %r113;
$L__BB0_19:
	sub.s32 	%r58, %r120, %r117;
	sub.s32 	%r59, %r121, %r118;
	add.s32 	%r14, %r59, 1;
	mad.lo.s32 	%r60, %r58, %r59, %r58;
	add.s32 	%r61, %r60, %r14;
	sub.s32 	%r62, %r122, %r119;
	add.s32 	%r15, %r62, 1;
	mad.lo.s32 	%r16, %r61, %r62, %r61;
	setp.lt.s32 	%p20, %r16, 1;
	@%p20 bra 	$L__BB0_42;
	sub.f64 	%fd87, %fd4, %fd1;
	sub.f64 	%fd88, %fd5, %fd2;
	sub.f64 	%fd89, %fd6, %fd3;
	sub.f64 	%fd90, %fd7, %fd1;
	sub.f64 	%fd91, %fd8, %fd2;
	sub.f64 	%fd92, %fd9, %fd3;
	sub.f64 	%fd93, %fd10, %fd1;
	sub.f64 	%fd94, %fd11, %fd2;
	sub.f64 	%fd95, %fd12, %fd3;
	mul.f64 	%fd96, %fd87, %fd91;
	mul.f64 	%fd97, %fd96, %fd95;
	mul.f64 	%fd98, %fd88, %fd92;
	fma.rn.f64 	%fd99, %fd98, %fd93, %fd97;
	mul.f64 	%fd100, %fd89, %fd90;
	fma.rn.f64 	%fd101, %fd100, %fd94, %fd99;
	mul.f64 	%fd102, %fd87, %fd92;
	mul.f64 	%fd103, %fd102, %fd94;
	sub.f64 	%fd104, %fd101, %fd103;
	mul.f64 	%fd105, %fd88, %fd90;
	mul.f64 	%fd106, %fd105, %fd95;
	sub.f64 	%fd107, %fd104, %fd106;
	mul.f64 	%fd108, %fd89, %fd91;
	mul.f64 	%fd109, %fd108, %fd93;
	sub.f64 	%fd110, %fd107, %fd109;
	rcp.rn.f64 	%fd111, %fd110;
	sub.f64 	%fd112, %fd8, %fd11;
	sub.f64 	%fd113, %fd9, %fd12;
	mul.f64 	%fd114, %fd112, %fd95;
	mul.f64 	%fd115, %fd94, %fd113;
	sub.f64 	%fd116, %fd114, %fd115;
	mul.f64 	%fd26, %fd116, %fd111;
	sub.f64 	%fd117, %fd7, %fd10;
	mul.f64 	%fd118, %fd93, %fd113;
	mul.f64 	%fd119, %fd117, %fd95;
	sub.f64 	%fd120, %fd118, %fd119;
	mul.f64 	%fd27, %fd120, %fd111;
	mul.f64 	%fd121, %fd117, %fd94;
	mul.f64 	%fd122, %fd93, %fd112;
	sub.f64 	%fd123, %fd121, %fd122;
	mul.f64 	%fd28, %fd123, %fd111;
	sub.f64 	%fd124, %fd2, %fd5;
	sub.f64 	%fd125, %fd3, %fd6;
	mul.f64 	%fd126, %fd124, %fd95;
	mul.f64 	%fd127, %fd125, %fd94;
	sub.f64 	%fd128, %fd126, %fd127;
	mul.f64 	%fd29, %fd128, %fd111;
	sub.f64 	%fd129, %fd1, %fd4;
	mul.f64 	%fd130, %fd125, %fd93;
	mul.f64 	%fd131, %fd129, %fd95;
	sub.f64 	%fd132, %fd130, %fd131;
	mul.f64 	%fd30, %fd132, %fd111;
	mul.f64 	%fd133, %fd129, %fd94;
	mul.f64 	%fd134, %fd124, %fd93;
	sub.f64 	%fd135, %fd133, %fd134;
	mul.f64 	%fd31, %fd135, %fd111;
	sub.f64 	%fd136, %fd6, %fd9;
	sub.f64 	%fd137, %fd5, %fd8;
	mul.f64 	%fd138, %fd124, %fd136;
	mul.f64 	%fd139, %fd125, %fd137;
	sub.f64 	%fd140, %fd138, %fd139;
	mul.f64 	%fd32, %fd140, %fd111;
	sub.f64 	%fd141, %fd4, %fd7;
	mul.f64 	%fd142, %fd125, %fd141;
	mul.f64 	%fd143, %fd129, %fd136;
	sub.f64 	%fd144, %fd142, %fd143;
	mul.f64 	%fd33, %fd144, %fd111;
	mul.f64 	%fd145, %fd129, %fd137;
	mul.f64 	%fd146, %fd124, %fd141;
	sub.f64 	%fd147, %fd145, %fd146;
	mul.f64 	%fd34, %fd147, %fd111;
	add.s32 	%r17, %r1, 1;
	not.b32 	%r18, %r1;
	setp.eq.s32 	%p21, %r16, 1;
	mov.b32 	%r124, 0;
	@%p21 bra 	$L__BB0_35;
	mov.b32 	%r123, 0;
$L__BB0_22:
	ld.param.f64 	%fd211, [_Z25InitialCellLocationKernelPdPiS0_iiidddddddi_param_11];
	ld.param.f64 	%fd205, [_Z25InitialCellLocationKernelPdPiS0_iiidddddddi_param_10];
	ld.param.f64 	%fd199, [_Z25InitialCellLocationKernelPdPiS0_iiidddddddi_param_9];
	div.s32 	%r65, %r123, %r15;
	mul.lo.s32 	%r66, %r65, %r15;
	sub.s32 	%r67, %r123, %r66;
	add.s32 	%r20, %r67, %r119;
	div.s32 	%r68, %r65, %r14;
	mul.lo.s32 	%r69, %r68, %r14;
	sub.s32 	%r70, %r65, %r69;
	add.s32 	%r21, %r70, %r118;
	add.s32 	%r22, %r68, %r117;
	cvt.rn.f64.s32 	%fd148, %r22;
	fma.rn.f64 	%fd149, %fd199, %fd148, %fd53;
	cvt.rn.f64.s32 	%fd150, %r21;
	fma.rn.f64 	%fd151, %fd205, %fd150, %fd54;
	cvt.rn.f64.s32 	%fd152, %r20;
	fma.rn.f64 	%fd153, %fd211, %fd152, %fd55;
	sub.f64 	%fd35, %fd149, %fd1;
	sub.f64 	%fd36, %fd151, %fd2;
	sub.f64 	%fd37, %fd153, %fd3;
	mul.f64 	%fd154, %fd26, %fd35;
	fma.rn.f64 	%fd155, %fd27, %fd36, %fd154;
	fma.rn.f64 	%fd38, %fd28, %fd37, %fd155;
	setp.lt.f64 	%p22, %fd38, %fd20;
	@%p22 bra 	$L__BB0_28;
	mul.f64 	%fd156, %fd29, %fd35;
	fma.rn.f64 	%fd157, %fd30, %fd36, %fd156;
	fma.rn.f64 	%fd39, %fd31, %fd37, %fd157;
	setp.lt.f64 	%p23, %fd39, %fd20;
	@%p23 bra 	$L__BB0_28;
	mul.f64 	%fd158, %fd32, %fd35;
	fma.rn.f64 	%fd159, %fd33, %fd36, %fd158;
	fma.rn.f64 	%fd40, %fd34, %fd37, %fd159;
	setp.lt.f64 	%p24, %fd40, %fd20;
	@%p24 bra 	$L__BB0_28;
	mov.f64 	%fd160, 0d3FF0000000000000;
	sub.f64 	%fd161, %fd160, %fd38;
	sub.f64 	%fd162, %fd161, %fd39;
	sub.f64 	%fd163, %fd162, %fd40;
	setp.lt.f64 	%p25, %fd163, %fd20;
	@%p25 bra 	$L__BB0_28;
	ld.param.u32 	%r114, [_Z25InitialCellLocationKernelPdPiS0_iiidddddddi_param_5];
	ld.param.u32 	%r108, [_Z25InitialCellLocationKernelPdPiS0_iiidddddddi_param_4];
	ld.param.u64 	%rd25, [_Z25InitialCellLocationKernelPdPiS0_iiidddddddi_param_2];
	mad.lo.s32 	%r71, %r22, %r108, %r22;
	add.s32 	%r72, %r71, %r21;
	mad.lo.s32 	%r73, %r72, %r114, %r72;
	add.s32 	%r74, %r73, %r20;
	cvta.to.global.u64 	%rd19, %rd25;
	mul.wide.s32 	%rd20, %r74, 4;
	add.s64 	%rd1, %rd19, %rd20;
	atom.global.add.u32 	%r75, [%rd1], %r17;
	setp.eq.s32 	%p26, %r75, -1;
	@%p26 bra 	$L__BB0_28;
	atom.global.add.u32 	%r76, [%rd1], %r18;
$L__BB0_28:
	ld.param.f64 	%fd212, [_Z25InitialCellLocationKernelPdPiS0_iiidddddddi_param_11];
	ld.param.f64 	%fd206, [_Z25InitialCellLocationKernelPdPiS0_iiidddddddi_param_10];
	ld.param.f64 	%fd200, [_Z25InitialCellLocationKernelPdPiS0_iiidddddddi_param_9];
	add.s32 	%r23, %r123, 1;
	div.s32 	%r77, %r23, %r15;
	mul.lo.s32 	%r78, %r77, %r15;
	sub.s32 	%r79, %r23, %r78;
	add.s32 	%r24, %r79, %r119;
	div.s32 	%r80, %r77, %r14;
	mul.lo.s32 	%r81, %r80, %r14;
	sub.s32 	%r82, %r77, %r81;
	add.s32 	%r25, %r82, %r118;
	add.s32 	%r26, %r80, %r117;
	cvt.rn.f64.s32 	%fd164, %r26;
	fma.rn.f64 	%fd165, %fd200, %fd164, %fd53;
	cvt.rn.f64.s32 	%fd166, %r25;
	fma.rn.f64 	%fd167, %fd206, %fd166, %fd54;
	cvt.rn.f64.s32 	%fd168, %r24;
	fma.rn.f64 	%fd169, %fd212, %fd168, %fd55;
	sub.f64 	%fd41, %fd165, %fd1;
	sub.f64 	%fd42, %fd167, %fd2;
	sub.f64 	%fd43, %fd169, %fd3;
	mul.f64 	%fd170, %fd26, %fd41;
	fma.rn.f64 	%fd171, %fd27, %fd42, %fd170;
	fma.rn.f64 	%fd44, %fd28, %fd43, %fd171;
	setp.lt.f64 	%p27, %fd44, %fd20;
	@%p27 bra 	$L__BB0_34;
	mul.f64 	%fd172, %fd29, %fd41;
	fma.rn.f64 	%fd173, %fd30, %fd42, %fd172;
	fma.rn.f64 	%fd45, %fd31, %fd43, %fd173;
	setp.lt.f64 	%p28, %fd45, %fd20;
	@%p28 bra 	$L__BB0_34;
	mul.f64 	%fd174, %fd32, %fd41;
	fma.rn.f64 	%fd175, %fd33, %fd42, %fd174;
	fma.rn.f64 	%fd46, %fd34, %fd43, %fd175;
	setp.lt.f64 	%p29, %fd46, %fd20;
	@%p29 bra 	$L__BB0_34;
	mov.f64 	%fd176, 0d3FF0000000000000;
	sub.f64 	%fd177, %fd176, %fd44;
	sub.f64 	%fd178, %fd177, %fd45;
	sub.f64 	%fd179, %fd178, %fd46;
	setp.lt.f64 	%p30, %fd179, %fd20;
	@%p30 bra 	$L__BB0_34;
	ld.param.u32 	%r115, [_Z25InitialCellLocationKernelPdPiS0_iiidddddddi_param_5];
	ld.param.u32 	%r109, [_Z25InitialCellLocationKernelPdPiS0_iiidddddddi_param_4];
	ld.param.u64 	%rd26, [_Z25InitialCellLocationKernelPdPiS0_iiidddddddi_param_2];
	mad.lo.s32 	%r83, %r26, %r109, %r26;
	add.s32 	%r84, %r83, %r25;
	mad.lo.s32 	%r85, %r84, %r115, %r84;
	add.s32 	%r86, %r85, %r24;
	cvta.to.global.u64 	%rd21, %rd26;
	mul.wide.s32 	%rd22, %r86, 4;
	add.s64 	%rd2, %rd21, %rd22;
	atom.global.add.u32 	%r87, [%rd2], %r17;
	setp.eq.s32 	%p31, %r87, -1;
	@%p31 bra 	$L__BB0_34;
	atom.global.add.u32 	%r88, [%rd2], %r18;
$L__BB0_34:
	add.s32 	%r123, %r23, 1;
	and.b32  	%r124, %r16, 2147483646;
	setp.ne.s32 	%p32, %r123, %r124;
	@%p32 bra 	$L__BB0_22;
$L__BB0_35:
	and.b32  	%r89, %r16, 1;
	setp.eq.b32 	%p33, %r89, 1;
	not.pred 	%p34, %p33;
	@%p34 bra 	$L__BB0_42;
	ld.param.f64 	%fd213, [_Z25InitialCellLocationKernelPdPiS0_iiidddddddi_param_11];
	ld.param.f64 	%fd207, [_Z25InitialCellLocationKernelPdPiS0_iiidddddddi_param_10];
	ld.param.f64 	%fd201, [_Z25InitialCellLocationKernelPdPiS0_iiidddddddi_param_9];
	div.s32 	%r90, %r124, %r15;
	mul.lo.s32 	%r91, %r90, %r15;
	sub.s32 	%r92, %r124, %r91;
	add.s32 	%r30, %r92, %r119;
	div.s32 	%r93, %r90, %r14;
	mul.lo.s32 	%r94, %r93, %r14;
	sub.s32 	%r95, %r90, %r94;
	add.s32 	%r31, %r95, %r118;
	add.s32 	%r32, %r93, %r117;
	cvt.rn.f64.s32 	%fd180, %r32;
	fma.rn.f64 	%fd181, %fd201, %fd180, %fd53;
	cvt.rn.f64.s32 	%fd182, %r31;
	fma.rn.f64 	%fd183, %fd207, %fd182, %fd54;
	cvt.rn.f64.s32 	%fd184, %r30;
	fma.rn.f64 	%fd185, %fd213, %fd184, %fd55;
	sub.f64 	%fd47, %fd181, %fd1;
	sub.f64 	%fd48, %fd183, %fd2;
	sub.f64 	%fd49, %fd185, %fd3;
	mul.f64 	%fd186, %fd26, %fd47;
	fma.rn.f64 	%fd187, %fd27, %fd48, %fd186;
	fma.rn.f64 	%fd50, %fd28, %fd49, %fd187;
	setp.lt.f64 	%p35, %fd50, %fd20;
	@%p35 bra 	$L__BB0_42;
	mul.f64 	%fd188, %fd29, %fd47;
	fma.rn.f64 	%fd189, %fd30, %fd48, %fd188;
	fma.rn.f64 	%fd51, %fd31, %fd49, %fd189;
	setp.lt.f64 	%p36, %fd51, %fd20;
	@%p36 bra 	$L__BB0_42;
	mul.f64 	%fd190, %fd32, %fd47;
	fma.rn.f64 	%fd191, %fd33, %fd48, %fd190;
	fma.rn.f64 	%fd52, %fd34, %fd49, %fd191;
	setp.lt.f64 	%p37, %fd52, %fd20;
	@%p37 bra 	$L__BB0_42;
	mov.f64 	%fd192, 0d3FF0000000000000;
	sub.f64 	%fd193, %fd192, %fd50;
	sub.f64 	%fd194, %fd193, %fd51;
	sub.f64 	%fd195, %fd194, %fd52;
	setp.lt.f64 	%p38, %fd195, %fd20;
	@%p38 bra 	$L__BB0_42;
	ld.param.u32 	%r116, [_Z25InitialCellLocationKernelPdPiS0_iiidddddddi_param_5];
	ld.param.u32 	%r110, [_Z25InitialCellLocationKernelPdPiS0_iiidddddddi_param_4];
	ld.param.u64 	%rd27, [_Z25InitialCellLocationKernelPdPiS0_iiidddddddi_param_2];
	mad.lo.s32 	%r96, %r32, %r110, %r32;
	add.s32 	%r97, %r96, %r31;
	mad.lo.s32 	%r98, %r97, %r116, %r97;
	add.s32 	%r99, %r98, %r30;
	cvta.to.global.u64 	%rd23, %rd27;
	mul.wide.s32 	%rd24, %r99, 4;
	add.s64 	%rd3, %rd23, %rd24;
	atom.global.add.u32 	%r100, [%rd3], %r17;
	setp.eq.s32 	%p39, %r100, -1;
	@%p39 bra 	$L__BB0_42;
	atom.global.add.u32 	%r101, [%rd3], %r18;
$L__BB0_42:
	ret;

}


// ===== COMPILED SASS (sm_100) =====

	.target	sm_100

	.elftype	@"ET_EXEC"


//--------------------- .note.nv.tkinfo           --------------------------
	.section	.note.nv.tkinfo,"",@"SHT_NOTE"
	.sectionflags	@"SHF_NOTE_NV_TKINFO"
	.tkinfo
        /*0018*/ 	.word	0x00000002
        /*0030*/ 	.string	""
        /*0030*/ 	.string	"ptxas"
        /*0030*/ 	.string	"Cuda compilation tools, release 13.0, V13.0.88"
        /*0030*/ 	.string	"Build cuda_13.0.r13.0/compiler.36424714_0"
        /*0030*/ 	.string	"-arch sm_100 -m 64 "



//--------------------- .note.nv.cuinfo           --------------------------
	.section	.note.nv.cuinfo,"",@"SHT_NOTE"
	.sectionflags	@"SHF_NOTE_NV_CUINFO"
        /*0018*/ 	.short	0x0002
        /*001a*/ 	.short	0x0064
        /*001c*/ 	.short	0x0082
	.zero		2


//--------------------- .nv.info                  --------------------------
	.section	.nv.info,"",@"SHT_CUDA_INFO"
	.align	4


	//----- nvinfo : EIATTR_REGCOUNT
	.align		4
        /*0000*/ 	.byte	0x04, 0x2f
        /*0002*/ 	.short	(.L_1 - .L_0)
	.align		4
.L_0:
        /*0004*/ 	.word	index@(_Z25InitialCellLocationKernelPdPiS0_iiidddddddi)
        /*0008*/ 	.word	0x0000004a


	//----- nvinfo : EIATTR_FRAME_SIZE
	.align		4
.L_1:
        /*000c*/ 	.byte	0x04, 0x11
        /*000e*/ 	.short	(.L_3 - .L_2)
	.align		4
.L_2:
        /*0010*/ 	.word	index@($__internal_1_$__cuda_sm20_div_rn_f64_full)
        /*0014*/ 	.word	0x00000000


	//----- nvinfo : EIATTR_FRAME_SIZE
	.align		4
.L_3:
        /*0018*/ 	.byte	0x04, 0x11
        /*001a*/ 	.short	(.L_5 - .L_4)
	.align		4
.L_4:
        /*001c*/ 	.word	index@($__internal_0_$__cuda_sm20_dblrcp_rn_slowpath_v3)
        /*0020*/ 	.word	0x00000000


	//----- nvinfo : EIATTR_FRAME_SIZE
	.align		4
.L_5:
        /*0024*/ 	.byte	0x04, 0x11
        /*0026*/ 	.short	(.L_7 - .L_6)
	.align		4
.L_6:
        /*0028*/ 	.word	index@(_Z25InitialCellLocationKernelPdPiS0_iiidddddddi)
        /*002c*/ 	.word	0x00000000


	//----- nvinfo : EIATTR_MIN_STACK_SIZE
	.align		4
.L_7:
        /*0030*/ 	.byte	0x04, 0x12
        /*0032*/ 	.short	(.L_9 - .L_8)
	.align		4
.L_8:
        /*0034*/ 	.word	index@(_Z25InitialCellLocationKernelPdPiS0_iiidddddddi)
        /*0038*/ 	.word	0x00000000
.L_9:


//--------------------- .nv.compat                --------------------------
	.section	.nv.compat,"",@"SHT_CUDA_COMPAT_INFO"
	.align	4
        /*0000*/ 	.byte	0x02, 0x09, 0x00, 0x00, 0x02, 0x02, 0x01, 0x00, 0x02, 0x05, 0x05, 0x00, 0x03, 0x07, 0x01, 0x01
        /*0010*/ 	.byte	0x02, 0x03, 0x00, 0x00, 0x02, 0x06, 0x01, 0x00, 0x04, 0x0b, 0x08, 0x00, 0x01, 0x00, 0x00, 0x00
        /*0020*/ 	.byte	0x00, 0x00, 0x00, 0x00


//--------------------- .nv.info._Z25InitialCellLocationKernelPdPiS0_iiidddddddi --------------------------
	.section	.nv.info._Z25InitialCellLocationKernelPdPiS0_iiidddddddi,"",@"SHT_CUDA_INFO"
	.sectionflags	@""
	.align	4


	//----- nvinfo : EIATTR_CUDA_API_VERSION
	.align		4
        /*0000*/ 	.byte	0x04, 0x37
        /*0002*/ 	.short	(.L_11 - .L_10)
.L_10:
        /*0004*/ 	.word	0x00000082


	//----- nvinfo : EIATTR_KPARAM_INFO
	.align		4
.L_11:
        /*0008*/ 	.byte	0x04, 0x17
        /*000a*/ 	.short	(.L_13 - .L_12)
.L_12:
        /*000c*/ 	.word	0x00000000
        /*0010*/ 	.short	0x000d
        /*0012*/ 	.short	0x0060
        /*0014*/ 	.byte	0x00, 0xf0, 0x11, 0x00


	//----- nvinfo : EIATTR_KPARAM_INFO
	.align		4
.L_13:
        /*0018*/ 	.byte	0x04, 0x17
        /*001a*/ 	.short	(.L_15 - .L_14)
.L_14:
        /*001c*/ 	.word	0x00000000
        /*0020*/ 	.short	0x000c
        /*0022*/ 	.short	0x0058
        /*0024*/ 	.byte	0x00, 0xf0, 0x21, 0x00


	//----- nvinfo : EIATTR_KPARAM_INFO
	.align		4
.L_15:
        /*0028*/ 	.byte	0x04, 0x17
        /*002a*/ 	.short	(.L_17 - .L_16)
.L_16:
        /*002c*/ 	.word	0x00000000
        /*0030*/ 	.short	0x000b
        /*0032*/ 	.short	0x0050
        /*0034*/ 	.byte	0x00, 0xf0, 0x21, 0x00


	//----- nvinfo : EIATTR_KPARAM_INFO
	.align		4
.L_17:
        /*0038*/ 	.byte	0x04, 0x17
        /*003a*/ 	.short	(.L_19 - .L_18)
.L_18:
        /*003c*/ 	.word	0x00000000
        /*0040*/ 	.short	0x000a
        /*0042*/ 	.short	0x0048
        /*0044*/ 	.byte	0x00, 0xf0, 0x21, 0x00


	//----- nvinfo : EIATTR_KPARAM_INFO
	.align		4
.L_19:
        /*0048*/ 	.byte	0x04, 0x17
        /*004a*/ 	.short	(.L_21 - .L_20)
.L_20:
        /*004c*/ 	.word	0x00000000
        /*0050*/ 	.short	0x0009
        /*0052*/ 	.short	0x0040
        /*0054*/ 	.byte	0x00, 0xf0, 0x21, 0x00


	//----- nvinfo : EIATTR_KPARAM_INFO
	.align		4
.L_21:
        /*0058*/ 	.byte	0x04, 0x17
        /*005a*/ 	.short	(.L_23 - .L_22)
.L_22:
        /*005c*/ 	.word	0x00000000
        /*0060*/ 	.short	0x0008
        /*0062*/ 	.short	0x0038
        /*0064*/ 	.byte	0x00, 0xf0, 0x21, 0x00


	//----- nvinfo : EIATTR_KPARAM_INFO
	.align		4
.L_23:
        /*0068*/ 	.byte	0x04, 0x17
        /*006a*/ 	.short	(.L_25 - .L_24)
.L_24:
        /*006c*/ 	.word	0x00000000
        /*0070*/ 	.short	0x0007
        /*0072*/ 	.short	0x0030
        /*0074*/ 	.byte	0x00, 0xf0, 0x21, 0x00


	//----- nvinfo : EIATTR_KPARAM_INFO
	.align		4
.L_25:
        /*0078*/ 	.byte	0x04, 0x17
        /*007a*/ 	.short	(.L_27 - .L_26)
.L_26:
        /*007c*/ 	.word	0x00000000
        /*0080*/ 	.short	0x0006
        /*0082*/ 	.short	0x0028
        /*0084*/ 	.byte	0x00, 0xf0, 0x21, 0x00


	//----- nvinfo : EIATTR_KPARAM_INFO
	.align		4
.L_27:
        /*0088*/ 	.byte	0x04, 0x17
        /*008a*/ 	.short	(.L_29 - .L_28)
.L_28:
        /*008c*/ 	.word	0x00000000
        /*0090*/ 	.short	0x0005
        /*0092*/ 	.short	0x0020
        /*0094*/ 	.byte	0x00, 0xf0, 0x11, 0x00


	//----- nvinfo : EIATTR_KPARAM_INFO
	.align		4
.L_29:
        /*0098*/ 	.byte	0x04, 0x17
        /*009a*/ 	.short	(.L_31 - .L_30)
.L_30:
        /*009c*/ 	.word	0x00000000
        /*00a0*/ 	.short	0x0004
        /*00a2*/ 	.short	0x001c
        /*00a4*/ 	.byte	0x00, 0xf0, 0x11, 0x00


	//----- nvinfo : EIATTR_KPARAM_INFO
	.align		4
.L_31:
        /*00a8*/ 	.byte	0x04, 0x17
        /*00aa*/ 	.short	(.L_33 - .L_32)
.L_32:
        /*00ac*/ 	.word	0x00000000
        /*00b0*/ 	.short	0x0003
        /*00b2*/ 	.short	0x0018
        /*00b4*/ 	.byte	0x00, 0xf0, 0x11, 0x00


	//----- nvinfo : EIATTR_KPARAM_INFO
	.align		4
.L_33:
        /*00b8*/ 	.byte	0x04, 0x17
        /*00ba*/ 	.short	(.L_35 - .L_34)
.L_34:
        /*00bc*/ 	.word	0x00000000
        /*00c0*/ 	.short	0x0002
        /*00c2*/ 	.short	0x0010
        /*00c4*/ 	.byte	0x00, 0xf5, 0x21, 0x00


	//----- nvinfo : EIATTR_KPARAM_INFO
	.align		4
.L_35:
        /*00c8*/ 	.byte	0x04, 0x17
        /*00ca*/ 	.short	(.L_37 - .L_36)
.L_36:
        /*00cc*/ 	.word	0x00000000
        /*00d0*/ 	.short	0x0001
        /*00d2*/ 	.short	0x0008
        /*00d4*/ 	.byte	0x00, 0xf5, 0x21, 0x00


	//----- nvinfo : EIATTR_KPARAM_INFO
	.align		4
.L_37:
        /*00d8*/ 	.byte	0x04, 0x17
        /*00da*/ 	.short	(.L_39 - .L_38)
.L_38:
        /*00dc*/ 	.word	0x00000000
        /*00e0*/ 	.short	0x0000
        /*00e2*/ 	.short	0x0000
        /*00e4*/ 	.byte	0x00, 0xf5, 0x21, 0x00


	//----- nvinfo : EIATTR_SPARSE_MMA_MASK
	.align		4
.L_39:
        /*00e8*/ 	.byte	0x03, 0x50
        /*00ea*/ 	.short	0x0000


	//----- nvinfo : EIATTR_MAXREG_COUNT
	.align		4
        /*00ec*/ 	.byte	0x03, 0x1b
        /*00ee*/ 	.short	0x00ff


	//----- nvinfo : EIATTR_MERCURY_ISA_VERSION
	.align		4
        /*00f0*/ 	.byte	0x03, 0x5f
        /*00f2*/ 	.short	0x0101


	//----- nvinfo : EIATTR_VRC_CTA_INIT_COUNT
	.align		4
        /*00f4*/ 	.byte	0x02, 0x4a
	.zero		1
	.zero		1


	//----- nvinfo : EIATTR_EXIT_INSTR_OFFSETS
	.align		4
        /*00f8*/ 	.byte	0x04, 0x1c
        /*00fa*/ 	.short	(.L_41 - .L_40)


	//   ....[0]....
.L_40:
        /*00fc*/ 	.word	0x00000070


	//   ....[1]....
        /*0100*/ 	.word	0x000003c0


	//   ....[2]....
        /*0104*/ 	.word	0x000006f0


	//   ....[3]....
        /*0108*/ 	.word	0x00000870


	//   ....[4]....
        /*010c*/ 	.word	0x00000b10


	//   ....[5]....
        /*0110*/ 	.word	0x00000d30


	//   ....[6]....
        /*0114*/ 	.word	0x00000d80


	//   ....[7]....
        /*0118*/ 	.word	0x00001b00


	//   ....[8]....
        /*011c*/ 	.word	0x00002c90


	//   ....[9]....
        /*0120*/ 	.word	0x00003170


	//   ....[10]....
        /*0124*/ 	.word	0x000031c0


	//   ....[11]....
        /*0128*/ 	.word	0x00003210


	//   ....[12]....
        /*012c*/ 	.word	0x00003260


	//   ....[13]....
        /*0130*/ 	.word	0x00003310


	//   ....[14]....
        /*0134*/ 	.word	0x00003330


	//----- nvinfo : EIATTR_CRS_STACK_SIZE
	.align		4
.L_41:
        /*0138*/ 	.byte	0x04, 0x1e
        /*013a*/ 	.short	(.L_43 - .L_42)
.L_42:
        /*013c*/ 	.word	0x00000000


	//----- nvinfo : EIATTR_CBANK_PARAM_SIZE
	.align		4
.L_43:
        /*0140*/ 	.byte	0x03, 0x19
        /*0142*/ 	.short	0x0064


	//----- nvinfo : EIATTR_PARAM_CBANK
	.align		4
        /*0144*/ 	.byte	0x04, 0x0a
        /*0146*/ 	.short	(.L_45 - .L_44)
	.align		4
.L_44:
        /*0148*/ 	.word	index@(.nv.constant0._Z25InitialCellLocationKernelPdPiS0_iiidddddddi)
        /*014c*/ 	.short	0x0380
        /*014e*/ 	.short	0x0064


	//----- nvinfo : EIATTR_SW_WAR
	.align		4
.L_45:
        /*0150*/ 	.byte	0x04, 0x36
        /*0152*/ 	.short	(.L_47 - .L_46)
.L_46:
        /*0154*/ 	.word	0x00000008
.L_47:


//--------------------- .nv.callgraph             --------------------------
	.section	.nv.callgraph,"",@"SHT_CUDA_CALLGRAPH"
	.align	4
	.sectionentsize	8
	.align		4
        /*0000*/ 	.word	0x00000000
	.align		4
        /*0004*/ 	.word	0xffffffff
	.align		4
        /*0008*/ 	.word	0x00000000
	.align		4
        /*000c*/ 	.word	0xfffffffe
	.align		4
        /*0010*/ 	.word	0x00000000
	.align		4
        /*0014*/ 	.word	0xfffffffd
	.align		4
        /*0018*/ 	.word	0x00000000
	.align		4
        /*001c*/ 	.word	0xfffffffc


//--------------------- .text._Z25InitialCellLocationKernelPdPiS0_iiidddddddi --------------------------
	.section	.text._Z25InitialCellLocationKernelPdPiS0_iiidddddddi,"ax",@progbits
	.align	128
        .global         _Z25InitialCellLocationKernelPdPiS0_iiidddddddi
        .type           _Z25InitialCellLocationKernelPdPiS0_iiidddddddi,@function
        .size           _Z25InitialCellLocationKernelPdPiS0_iiidddddddi,(.L_x_44 - _Z25InitialCellLocationKernelPdPiS0_iiidddddddi)
        .other          _Z25InitialCellLocationKernelPdPiS0_iiidddddddi,@"STO_CUDA_ENTRY STV_DEFAULT"
_Z25InitialCellLocationKernelPdPiS0_iiidddddddi:
.text._Z25InitialCellLocationKernelPdPiS0_iiidddddddi:
[----:B------:R-:W-:Y:S01]  /*0000*/  LDC R1, c[0x0][0x37c] ;  /* 0x0000df00ff017b82 */ /* 0x000fe20000000800 */
[----:B------:R-:W0:Y:S01]  /*0010*/  S2R R8, SR_CTAID.X ;  /* 0x0000000000087919 */ /* 0x000e220000002500 */
[----:B------:R-:W0:Y:S01]  /*0020*/  LDCU UR4, c[0x0][0x360] ;  /* 0x00006c00ff0477ac */ /* 0x000e220008000800 */
[----:B------:R-:W0:Y:S01]  /*0030*/  S2R R3, SR_TID.X ;  /* 0x0000000000037919 */ /* 0x000e220000002100 */
[----:B------:R-:W1:Y:S01]  /*0040*/  LDCU UR5, c[0x0][0x3e0] ;  /* 0x00007c00ff0577ac */ /* 0x000e620008000800 */
[----:B0-----:R-:W-:-:S05]  /*0050*/  IMAD R8, R8, UR4, R3 ;  /* 0x0000000408087c24 */ /* 0x001fca000f8e0203 */
[----:B-1----:R-:W-:-:S13]  /*0060*/  ISETP.GE.AND P0, PT, R8, UR5, PT ;  /* 0x0000000508007c0c */ /* 0x002fda000bf06270 */
[----:B------:R-:W-:Y:S05]  /*0070*/  @P0 EXIT ;  /* 0x000000000000094d */ /* 0x000fea0003800000 */
[----:B------:R-:W0:Y:S01]  /*0080*/  LDC.64 R2, c[0x0][0x388] ;  /* 0x0000e200ff027b82 */ /* 0x000e220000000a00 */
[----:B------:R-:W1:Y:S01]  /*0090*/  LDCU.64 UR4, c[0x0][0x358] ;  /* 0x00006b00ff0477ac */ /* 0x000e620008000a00 */
[----:B------:R-:W-:Y:S01]  /*00a0*/  IMAD.SHL.U32 R5, R8, 0x4, RZ ;  /* 0x0000000408057824 */ /* 0x000fe200078e00ff */
[----:B------:R-:W2:Y:S05]  /*00b0*/  LDCU.64 UR6, c[0x0][0x3a8] ;  /* 0x00007500ff0677ac */ /* 0x000eaa0008000a00 */
[----:B------:R-:W3:Y:S01]  /*00c0*/  LDC.64 R10, c[0x0][0x380] ;  /* 0x0000e000ff0a7b82 */ /* 0x000ee20000000a00 */
[----:B------:R-:W4:Y:S01]  /*00d0*/  LDCU.64 UR8, c[0x0][0x3d8] ;  /* 0x00007b00ff0877ac */ /* 0x000f220008000a00 */
[----:B0-----:R-:W-:-:S05]  /*00e0*/  IMAD.WIDE R2, R5, 0x4, R2 ;  /* 0x0000000405027825 */ /* 0x001fca00078e0202 */
[----:B-1----:R-:W2:Y:S04]  /*00f0*/  LDG.E R0, desc[UR4][R2.64] ;  /* 0x0000000402007981 */ /* 0x002ea8000c1e1900 */
[----:B------:R-:W4:Y:S04]  /*0100*/  LDG.E R4, desc[UR4][R2.64+0x4] ;  /* 0x0000040402047981 */ /* 0x000f28000c1e1900 */
[----:B------:R-:W3:Y:S04]  /*0110*/  LDG.E R5, desc[UR4][R2.64+0x8] ;  /* 0x0000080402057981 */ /* 0x000ee8000c1e1900 */
[----:B------:R-:W3:Y:S01]  /*0120*/  LDG.E R6, desc[UR4][R2.64+0xc] ;  /* 0x00000c0402067981 */ /* 0x000ee2000c1e1900 */
[----:B--2---:R-:W-:-:S02]  /*0130*/  IMAD R21, R0, 0x3, RZ ;  /* 0x0000000300157824 */ /* 0x004fc400078e02ff */
[----:B----4-:R-:W-:Y:S02]  /*0140*/  IMAD R15, R4, 0x3, RZ ;  /* 0x00000003040f7824 */ /* 0x010fe400078e02ff */
[----:B---3--:R-:W-:-:S04]  /*0150*/  IMAD.WIDE R20, R21, 0x8, R10 ;  /* 0x0000000815147825 */ /* 0x008fc800078e020a */
[----:B------:R-:W-:Y:S01]  /*0160*/  IMAD R5, R5, 0x3, RZ ;  /* 0x0000000305057824 */ /* 0x000fe200078e02ff */
[----:B------:R-:W2:Y:S01]  /*0170*/  LDG.E.64 R16, desc[UR4][R20.64] ;  /* 0x0000000414107981 */ /* 0x000ea2000c1e1b00 */
[----:B------:R-:W-:Y:S02]  /*0180*/  IMAD R7, R6, 0x3, RZ ;  /* 0x0000000306077824 */ /* 0x000fe400078e02ff */
[--C-:B------:R-:W-:Y:S01]  /*0190*/  IMAD.WIDE R14, R15, 0x8, R10.reuse ;  /* 0x000000080f0e7825 */ /* 0x100fe200078e020a */
[----:B------:R0:W5:Y:S03]  /*01a0*/  LDG.E.64 R18, desc[UR4][R20.64+0x8] ;  /* 0x0000080414127981 */ /* 0x000166000c1e1b00 */
[--C-:B------:R-:W-:Y:S01]  /*01b0*/  IMAD.WIDE R12, R5, 0x8, R10.reuse ;  /* 0x00000008050c7825 */ /* 0x100fe200078e020a */
[----:B------:R-:W3:Y:S03]  /*01c0*/  LDG.E.64 R32, desc[UR4][R14.64] ;  /* 0x000000040e207981 */ /* 0x000ee6000c1e1b00 */
[----:B------:R-:W-:Y:S01]  /*01d0*/  IMAD.WIDE R10, R7, 0x8, R10 ;  /* 0x00000008070a7825 */ /* 0x000fe200078e020a */
[----:B------:R-:W4:Y:S04]  /*01e0*/  LDG.E.64 R30, desc[UR4][R12.64] ;  /* 0x000000040c1e7981 */ /* 0x000f28000c1e1b00 */
[----:B------:R-:W4:Y:S04]  /*01f0*/  LDG.E.64 R28, desc[UR4][R10.64] ;  /* 0x000000040a1c7981 */ /* 0x000f28000c1e1b00 */
[----:B------:R0:W5:Y:S04]  /*0200*/  LDG.E.64 R26, desc[UR4][R14.64+0x8] ;  /* 0x000008040e1a7981 */ /* 0x000168000c1e1b00 */
[----:B------:R0:W5:Y:S04]  /*0210*/  LDG.E.64 R24, desc[UR4][R12.64+0x8] ;  /* 0x000008040c187981 */ /* 0x000168000c1e1b00 */
[----:B------:R0:W5:Y:S01]  /*0220*/  LDG.E.64 R22, desc[UR4][R10.64+0x8] ;  /* 0x000008040a167981 */ /* 0x000162000c1e1b00 */
[----:B--2---:R-:W-:Y:S01]  /*0230*/  IMAD.MOV.U32 R0, RZ, RZ, R16 ;  /* 0x000000ffff007224 */ /* 0x004fe200078e0010 */
[----:B---3--:R-:W-:Y:S01]  /*0240*/  DSETP.MAX.AND P0, P1, R16, R32, PT ;  /* 0x000000201000722a */ /* 0x008fe2000390f000 */
[----:B------:R-:W-:-:S02]  /*0250*/  IMAD.MOV.U32 R5, RZ, RZ, R32 ;  /* 0x000000ffff057224 */ /* 0x000fc400078e0020 */
[----:B------:R-:W-:Y:S01]  /*0260*/  IMAD.MOV.U32 R3, RZ, RZ, R17 ;  /* 0x000000ffff037224 */ /* 0x000fe200078e0011 */
[----:B----4-:R-:W-:Y:S02]  /*0270*/  DSETP.MAX.AND P2, P3, R30, R28, PT ;  /* 0x0000001c1e00722a */ /* 0x010fe40003b4f000 */
[----:B------:R-:W-:Y:S02]  /*0280*/  SEL R2, R0, R5, P0 ;  /* 0x0000000500027207 */ /* 0x000fe40000000000 */
[----:B------:R-:W-:Y:S01]  /*0290*/  MOV R0, R33 ;  /* 0x0000002100007202 */ /* 0x000fe20000000f00 */
[----:B------:R-:W-:Y:S02]  /*02a0*/  IMAD.MOV.U32 R4, RZ, RZ, R31 ;  /* 0x000000ffff047224 */ /* 0x000fe400078e001f */
[----:B------:R-:W-:Y:S01]  /*02b0*/  IMAD.MOV.U32 R7, RZ, RZ, R29 ;  /* 0x000000ffff077224 */ /* 0x000fe200078e001d */
[----:B------:R-:W-:Y:S01]  /*02c0*/  FSEL R3, R3, R0, P0 ;  /* 0x0000000003037208 */ /* 0x000fe20000000000 */
[----:B------:R-:W-:Y:S01]  /*02d0*/  IMAD.MOV.U32 R5, RZ, RZ, R28 ;  /* 0x000000ffff057224 */ /* 0x000fe200078e001c */
[----:B------:R-:W-:Y:S01]  /*02e0*/  @P1 LOP3.LUT R3, R0, 0x80000, RZ, 0xfc, !PT ;  /* 0x0008000000031812 */ /* 0x000fe200078efcff */
[----:B------:R-:W-:Y:S01]  /*02f0*/  IMAD.MOV.U32 R0, RZ, RZ, R30 ;  /* 0x000000ffff007224 */ /* 0x000fe200078e001e */
[----:B------:R-:W-:-:S02]  /*0300*/  FSEL R9, R4, R7, P2 ;  /* 0x0000000704097208 */ /* 0x000fc40001000000 */
[----:B------:R-:W-:Y:S02]  /*0310*/  @P3 LOP3.LUT R9, R7, 0x80000, RZ, 0xfc, !PT ;  /* 0x0008000007093812 */ /* 0x000fe400078efcff */
[----:B------:R-:W-:Y:S02]  /*0320*/  SEL R4, R0, R5, P2 ;  /* 0x0000000500047207 */ /* 0x000fe40001000000 */
[----:B------:R-:W-:-:S06]  /*0330*/  MOV R5, R9 ;  /* 0x0000000900057202 */ /* 0x000fcc0000000f00 */
[----:B------:R-:W-:Y:S01]  /*0340*/  DSETP.MAX.AND P0, P1, R2, R4, PT ;  /* 0x000000040200722a */ /* 0x000fe2000390f000 */
[----:B------:R-:W-:Y:S02]  /*0350*/  IMAD.MOV.U32 R0, RZ, RZ, R3 ;  /* 0x000000ffff007224 */ /* 0x000fe400078e0003 */
[----:B------:R-:W-:-:S03]  /*0360*/  IMAD.MOV.U32 R7, RZ, RZ, R5 ;  /* 0x000000ffff077224 */ /* 0x000fc600078e0005 */
[----:B------:R-:W-:Y:S02]  /*0370*/  SEL R46, R2, R4, P0 ;  /* 0x00000004022e7207 */ /* 0x000fe40000000000 */
[----:B------:R-:W-:-:S06]  /*0380*/  FSEL R47, R0, R7, P0 ;  /* 0x00000007002f7208 */ /* 0x000fcc0000000000 */
[----:B------:R-:W-:-:S06]  /*0390*/  @P1 LOP3.LUT R47, R7, 0x80000, RZ, 0xfc, !PT ;  /* 0x00080000072f1812 */ /* 0x000fcc00078efcff */
[----:B------:R-:W-:-:S08]  /*03a0*/  DADD R40, R46, -UR6 ;  /* 0x800000062e287e29 */ /* 0x000fd00008000000 */
[----:B------:R-:W-:-:S14]  /*03b0*/  DSETP.GEU.AND P0, PT, R40, -UR8, PT ;  /* 0x8000000828007e2a */ /* 0x000fdc000bf0e000 */
[----:B0-----:R-:W-:Y:S05]  /*03c0*/  @!P0 EXIT ;  /* 0x000000000000894d */ /* 0x001fea0003800000 */
[----:B------:R-:W2:Y:S04]  /*03d0*/  LDG.E.64 R20, desc[UR4][R20.64+0x10] ;  /* 0x0000100414147981 */ /* 0x000ea8000c1e1b00 */
[----:B------:R-:W3:Y:S04]  /*03e0*/  LDG.E.64 R14, desc[UR4][R14.64+0x10] ;  /* 0x000010040e0e7981 */ /* 0x000ee8000c1e1b00 */
[----:B------:R-:W4:Y:S04]  /*03f0*/  LDG.E.64 R12, desc[UR4][R12.64+0x10] ;  /* 0x000010040c0c7981 */ /* 0x000f28000c1e1b00 */
[----:B------:R-:W4:Y:S01]  /*0400*/  LDG.E.64 R10, desc[UR4][R10.64+0x10] ;  /* 0x000010040a0a7981 */ /* 0x000f22000c1e1b00 */
[----:B-----5:R-:W-:Y:S01]  /*0410*/  DSETP.MAX.AND P0, P1, R18, R26, PT ;  /* 0x0000001a1200722a */ /* 0x020fe2000390f000 */
[----:B------:R-:W-:Y:S01]  /*0420*/  IMAD.MOV.U32 R0, RZ, RZ, R19 ;  /* 0x000000ffff007224 */ /* 0x000fe200078e0013 */
[----:B------:R-:W-:Y:S01]  /*0430*/  DSETP.MAX.AND P2, P3, R24, R22, PT ;  /* 0x000000161800722a */ /* 0x000fe20003b4f000 */
[----:B------:R-:W-:Y:S01]  /*0440*/  IMAD.MOV.U32 R5, RZ, RZ, R27 ;  /* 0x000000ffff057224 */ /* 0x000fe200078e001b */
[----:B------:R-:W0:Y:S01]  /*0450*/  LDCU.64 UR10, c[0x0][0x3b0] ;  /* 0x00007600ff0a77ac */ /* 0x000e220008000a00 */
[----:B------:R-:W-:-:S03]  /*0460*/  IMAD.MOV.U32 R3, RZ, RZ, R26 ;  /* 0x000000ffff037224 */ /* 0x000fc600078e001a */
[----:B------:R-:W-:Y:S02]  /*0470*/  FSEL R7, R0, R5, P0 ;  /* 0x0000000500077208 */ /* 0x000fe40000000000 */
[----:B------:R-:W-:-:S04]  /*0480*/  MOV R0, R18 ;  /* 0x0000001200007202 */ /* 0x000fc80000000f00 */
[----:B------:R-:W-:Y:S01]  /*0490*/  SEL R2, R0, R3, P0 ;  /* 0x0000000300027207 */ /* 0x000fe20000000000 */
[----:B------:R-:W-:Y:S01]  /*04a0*/  IMAD.MOV.U32 R0, RZ, RZ, R25 ;  /* 0x000000ffff007224 */ /* 0x000fe200078e0019 */
[----:B------:R-:W-:Y:S01]  /*04b0*/  @P1 LOP3.LUT R7, R5, 0x80000, RZ, 0xfc, !PT ;  /* 0x0008000005071812 */ /* 0x000fe200078efcff */
[----:B------:R-:W-:Y:S01]  /*04c0*/  IMAD.MOV.U32 R5, RZ, RZ, R23 ;  /* 0x000000ffff057224 */ /* 0x000fe200078e0017 */
[----:B------:R-:W-:-:S04]  /*04d0*/  MOV R3, R22 ;  /* 0x0000001600037202 */ /* 0x000fc80000000f00 */
[----:B------:R-:W-:Y:S01]  /*04e0*/  FSEL R9, R0, R5, P2 ;  /* 0x0000000500097208 */ /* 0x000fe20001000000 */
[----:B------:R-:W-:Y:S01]  /*04f0*/  IMAD.MOV.U32 R0, RZ, RZ, R24 ;  /* 0x000000ffff007224 */ /* 0x000fe200078e0018 */
[----:B------:R-:W-:-:S04]  /*0500*/  @P3 LOP3.LUT R9, R5, 0x80000, RZ, 0xfc, !PT ;  /* 0x0008000005093812 */ /* 0x000fc800078efcff */
[----:B------:R-:W-:Y:S01]  /*0510*/  SEL R4, R0, R3, P2 ;  /* 0x0000000300047207 */ /* 0x000fe20001000000 */
[----:B------:R-:W-:Y:S02]  /*0520*/  IMAD.MOV.U32 R3, RZ, RZ, R7 ;  /* 0x000000ffff037224 */ /* 0x000fe400078e0007 */
[----:B------:R-:W-:Y:S02]  /*0530*/  IMAD.MOV.U32 R5, RZ, RZ, R9 ;  /* 0x000000ffff057224 */ /* 0x000fe400078e0009 */
[----:B------:R-:W-:Y:S02]  /*0540*/  IMAD.MOV.U32 R0, RZ, RZ, R3 ;  /* 0x000000ffff007224 */ /* 0x000fe400078e0003 */
[----:B------:R-:W-:Y:S02]  /*0550*/  IMAD.MOV.U32 R7, RZ, RZ, R5 ;  /* 0x000000ffff077224 */ /* 0x000fe400078e0005 */
[----:B------:R-:W-:-:S06]  /*0560*/  DSETP.MAX.AND P2, P3, R2, R4, PT ;  /* 0x000000040200722a */ /* 0x000fcc0003b4f000 */
[----:B------:R-:W-:Y:S02]  /*0570*/  FSEL R43, R0, R7, P2 ;  /* 0x00000007002b7208 */ /* 0x000fe40001000000 */
[----:B------:R-:W-:-:S06]  /*0580*/  SEL R42, R2, R4, P2 ;  /* 0x00000004022a7207 */ /* 0x000fcc0001000000 */
[----:B------:R-:W-:-:S06]  /*0590*/  @P3 LOP3.LUT R43, R7, 0x80000, RZ, 0xfc, !PT ;  /* 0x00080000072b3812 */ /* 0x000fcc00078efcff */
[----:B0-----:R-:W-:Y:S01]  /*05a0*/  DADD R34, R42, -UR10 ;  /* 0x8000000a2a227e29 */ /* 0x001fe20008000000 */
[----:B--2---:R-:W-:Y:S01]  /*05b0*/  MOV R0, R21 ;  /* 0x0000001500007202 */ /* 0x004fe20000000f00 */
[----:B---3--:R-:W-:Y:S01]  /*05c0*/  DSETP.MAX.AND P0, P1, R20, R14, PT ;  /* 0x0000000e1400722a */ /* 0x008fe2000390f000 */
[----:B------:R-:W-:Y:S02]  /*05d0*/  IMAD.MOV.U32 R5, RZ, RZ, R15 ;  /* 0x000000ffff057224 */ /* 0x000fe400078e000f */
[----:B------:R-:W-:-:S03]  /*05e0*/  IMAD.MOV.U32 R3, RZ, RZ, R14 ;  /* 0x000000ffff037224 */ /* 0x000fc600078e000e */
[----:B------:R-:W-:Y:S01]  /*05f0*/  FSEL R7, R0, R5, P0 ;  /* 0x0000000500077208 */ /* 0x000fe20000000000 */
[----:B------:R-:W-:Y:S01]  /*0600*/  IMAD.MOV.U32 R0, RZ, RZ, R20 ;  /* 0x000000ffff007224 */ /* 0x000fe200078e0014 */
[----:B----4-:R-:W-:-:S04]  /*0610*/  DSETP.MAX.AND P2, P3, R12, R10, PT ;  /* 0x0000000a0c00722a */ /* 0x010fc80003b4f000 */
[----:B------:R-:W-:Y:S01]  /*0620*/  SEL R2, R0, R3, P0 ;  /* 0x0000000300027207 */ /* 0x000fe20000000000 */
[----:B------:R-:W-:Y:S01]  /*0630*/  IMAD.MOV.U32 R0, RZ, RZ, R13 ;  /* 0x000000ffff007224 */ /* 0x000fe200078e000d */
[----:B------:R-:W-:Y:S01]  /*0640*/  @P1 LOP3.LUT R7, R5, 0x80000, RZ, 0xfc, !PT ;  /* 0x0008000005071812 */ /* 0x000fe200078efcff */
[----:B------:R-:W-:Y:S01]  /*0650*/  DSETP.GEU.AND P0, PT, R34, -UR8, PT ;  /* 0x8000000822007e2a */ /* 0x000fe2000bf0e000 */
[----:B------:R-:W-:Y:S01]  /*0660*/  MOV R5, R11 ;  /* 0x0000000b00057202 */ /* 0x000fe20000000f00 */
[----:B------:R-:W-:-:S03]  /*0670*/  IMAD.MOV.U32 R3, RZ, RZ, R10 ;  /* 0x000000ffff037224 */ /* 0x000fc600078e000a */
[----:B------:R-:W-:Y:S01]  /*0680*/  FSEL R9, R0, R5, P2 ;  /* 0x0000000500097208 */ /* 0x000fe20001000000 */
[----:B------:R-:W-:Y:S01]  /*0690*/  IMAD.MOV.U32 R0, RZ, RZ, R12 ;  /* 0x000000ffff007224 */ /* 0x000fe200078e000c */
[----:B------:R-:W-:-:S04]  /*06a0*/  @P3 LOP3.LUT R9, R5, 0x80000, RZ, 0xfc, !PT ;  /* 0x0008000005093812 */ /* 0x000fc800078efcff */
[----:B------:R-:W-:Y:S01]  /*06b0*/  SEL R4, R0, R3, P2 ;  /* 0x0000000300047207 */ /* 0x000fe20001000000 */
[----:B------:R-:W-:Y:S02]  /*06c0*/  IMAD.MOV.U32 R3, RZ, RZ, R7 ;  /* 0x000000ffff037224 */ /* 0x000fe400078e0007 */
[----:B------:R-:W-:-:S06]  /*06d0*/  IMAD.MOV.U32 R5, RZ, RZ, R9 ;  /* 0x000000ffff057224 */ /* 0x000fcc00078e0009 */
[----:B------:R-:W-:Y:S01]  /*06e0*/  DSETP.MAX.AND P1, P2, R2, R4, PT ;  /* 0x000000040200722a */ /* 0x000fe20003a2f000 */
[----:B------:R-:W-:-:S13]  /*06f0*/  @!P0 EXIT ;  /* 0x000000000000894d */ /* 0x000fda0003800000 */
[----:B------:R-:W0:Y:S01]  /*0700*/  LDCU.64 UR12, c[0x0][0x3b8] ;  /* 0x00007700ff0c77ac */ /* 0x000e220008000a00 */
[----:B------:R-:W-:Y:S01]  /*0710*/  IMAD.MOV.U32 R7, RZ, RZ, R5 ;  /* 0x000000ffff077224 */ /* 0x000fe200078e0005 */
[----:B------:R-:W-:Y:S01]  /*0720*/  MOV R0, R3 ;  /* 0x0000000300007202 */ /* 0x000fe20000000f00 */
[----:B------:R-:W-:Y:S01]  /*0730*/  IMAD.MOV.U32 R3, RZ, RZ, R32 ;  /* 0x000000ffff037224 */ /* 0x000fe200078e0020 */
[----:B------:R-:W-:Y:S01]  /*0740*/  SEL R36, R2, R4, P1 ;  /* 0x0000000402247207 */ /* 0x000fe20000800000 */
[----:B------:R-:W-:Y:S01]  /*0750*/  IMAD.MOV.U32 R2, RZ, RZ, R30 ;  /* 0x000000ffff027224 */ /* 0x000fe200078e001e */
[----:B------:R-:W-:Y:S01]  /*0760*/  FSEL R37, R0, R7, P1 ;  /* 0x0000000700257208 */ /* 0x000fe20000800000 */
[----:B------:R-:W-:Y:S01]  /*0770*/  DSETP.MIN.AND P0, P1, R16, R32, PT ;  /* 0x000000201000722a */ /* 0x000fe20003900000 */
[----:B------:R-:W-:Y:S01]  /*0780*/  @P2 LOP3.LUT R37, R7, 0x80000, RZ, 0xfc, !PT ;  /* 0x0008000007252812 */ /* 0x000fe200078efcff */
[----:B------:R-:W-:Y:S01]  /*0790*/  IMAD.MOV.U32 R0, RZ, RZ, R16 ;  /* 0x000000ffff007224 */ /* 0x000fe200078e0010 */
[----:B------:R-:W-:Y:S01]  /*07a0*/  DSETP.MIN.AND P2, P3, R30, R28, PT ;  /* 0x0000001c1e00722a */ /* 0x000fe20003b40000 */
[----:B------:R-:W-:-:S03]  /*07b0*/  IMAD.MOV.U32 R39, RZ, RZ, R28 ;  /* 0x000000ffff277224 */ /* 0x000fc600078e001c */
[----:B------:R-:W-:Y:S01]  /*07c0*/  SEL R4, R0, R3, P0 ;  /* 0x0000000300047207 */ /* 0x000fe20000000000 */
[----:B------:R-:W-:Y:S01]  /*07d0*/  IMAD.MOV.U32 R0, RZ, RZ, R17 ;  /* 0x000000ffff007224 */ /* 0x000fe200078e0011 */
[----:B------:R-:W-:Y:S01]  /*07e0*/  MOV R3, R33 ;  /* 0x0000002100037202 */ /* 0x000fe20000000f00 */
[----:B0-----:R-:W-:Y:S01]  /*07f0*/  DADD R6, R36, -UR12 ;  /* 0x8000000c24067e29 */ /* 0x001fe20008000000 */
[----:B------:R-:W-:Y:S02]  /*0800*/  SEL R38, R2, R39, P2 ;  /* 0x0000002702267207 */ /* 0x000fe40001000000 */
[----:B------:R-:W-:Y:S01]  /*0810*/  FSEL R9, R0, R3, P0 ;  /* 0x0000000300097208 */ /* 0x000fe20000000000 */
[----:B------:R-:W-:Y:S01]  /*0820*/  IMAD.MOV.U32 R0, RZ, RZ, R31 ;  /* 0x000000ffff007224 */ /* 0x000fe200078e001f */
[----:B------:R-:W-:Y:S01]  /*0830*/  @P1 LOP3.LUT R9, R3, 0x80000, RZ, 0xfc, !PT ;  /* 0x0008000003091812 */ /* 0x000fe200078efcff */
[----:B------:R-:W-:Y:S02]  /*0840*/  IMAD.MOV.U32 R3, RZ, RZ, R29 ;  /* 0x000000ffff037224 */ /* 0x000fe400078e001d */
[----:B------:R-:W-:-:S03]  /*0850*/  DSETP.GEU.AND P0, PT, R6, -UR8, PT ;  /* 0x8000000806007e2a */ /* 0x000fc6000bf0e000 */
[----:B------:R-:W-:-:S11]  /*0860*/  FSEL R45, R0, R3, P2 ;  /* 0x00000003002d7208 */ /* 0x000fd60001000000 */
[----:B------:R-:W-:Y:S05]  /*0870*/  @!P0 EXIT ;  /* 0x000000000000894d */ /* 0x000fea0003800000 */
[----:B------:R-:W-:Y:S01]  /*0880*/  @P3 LOP3.LUT R45, R3, 0x80000, RZ, 0xfc, !PT ;  /* 0x00080000032d3812 */ /* 0x000fe200078efcff */
[----:B------:R-:W0:Y:S01]  /*0890*/  LDCU.64 UR14, c[0x0][0x398] ;  /* 0x00007300ff0e77ac */ /* 0x000e220008000a00 */
[----:B------:R-:W-:Y:S01]  /*08a0*/  MOV R5, R9 ;  /* 0x0000000900057202 */ /* 0x000fe20000000f00 */
[----:B------:R-:W1:Y:S01]  /*08b0*/  LDC.64 R2, c[0x0][0x3c0] ;  /* 0x0000f000ff027b82 */ /* 0x000e620000000a00 */
[----:B------:R-:W-:Y:S01]  /*08c0*/  IMAD.MOV.U32 R50, RZ, RZ, R4 ;  /* 0x000000ffff327224 */ /* 0x000fe200078e0004 */
[----:B------:R-:W-:Y:S01]  /*08d0*/  MOV R54, R23 ;  /* 0x0000001700367202 */ /* 0x000fe20000000f00 */
[----:B------:R-:W-:Y:S01]  /*08e0*/  IMAD.MOV.U32 R39, RZ, RZ, R45 ;  /* 0x000000ffff277224 */ /* 0x000fe200078e002d */
[----:B------:R-:W-:Y:S01]  /*08f0*/  DSETP.MIN.AND P1, P0, R18, R26, PT ;  /* 0x0000001a1200722a */ /* 0x000fe20003820000 */
[----:B------:R-:W-:Y:S02]  /*0900*/  IMAD.MOV.U32 R51, RZ, RZ, R38 ;  /* 0x000000ffff337224 */ /* 0x000fe400078e0026 */
[----:B------:R-:W-:Y:S01]  /*0910*/  IMAD.MOV.U32 R0, RZ, RZ, R18 ;  /* 0x000000ffff007224 */ /* 0x000fe200078e0012 */
[----:B------:R-:W2:Y:S01]  /*0920*/  LDC.64 R44, c[0x0][0x3c8] ;  /* 0x0000f200ff2c7b82 */ /* 0x000ea20000000a00 */
[----:B------:R-:W-:Y:S01]  /*0930*/  DSETP.MIN.AND P2, P3, R4, R38, PT ;  /* 0x000000260400722a */ /* 0x000fe20003b40000 */
[----:B------:R-:W-:-:S05]  /*0940*/  IMAD.MOV.U32 R4, RZ, RZ, R24 ;  /* 0x000000ffff047224 */ /* 0x000fca00078e0018 */
[----:B------:R-:W-:Y:S01]  /*0950*/  FSEL R9, R5, R39, P2 ;  /* 0x0000002705097208 */ /* 0x000fe20001000000 */
[----:B0-----:R-:W1:Y:S01]  /*0960*/  I2F.F64 R48, UR14 ;  /* 0x0000000e00307d12 */ /* 0x001e620008201c00 */
[----:B------:R-:W-:Y:S01]  /*0970*/  SEL R50, R50, R51, P2 ;  /* 0x0000003332327207 */ /* 0x000fe20001000000 */
[----:B------:R-:W-:Y:S01]  /*0980*/  IMAD.MOV.U32 R51, RZ, RZ, R25 ;  /* 0x000000ffff337224 */ /* 0x000fe200078e0019 */
[----:B------:R-:W-:-:S04]  /*0990*/  MOV R5, R26 ;  /* 0x0000001a00057202 */ /* 0x000fc80000000f00 */
[----:B------:R-:W-:Y:S01]  /*09a0*/  @P3 LOP3.LUT R9, R39, 0x80000, RZ, 0xfc, !PT ;  /* 0x0008000027093812 */ /* 0x000fe200078efcff */
[----:B------:R-:W-:Y:S01]  /*09b0*/  DSETP.MIN.AND P2, P3, R24, R22, PT ;  /* 0x000000161800722a */ /* 0x000fe20003b40000 */
[----:B------:R-:W-:Y:S01]  /*09c0*/  SEL R38, R0, R5, P1 ;  /* 0x0000000500267207 */ /* 0x000fe20000800000 */
[----:B------:R-:W-:Y:S02]  /*09d0*/  IMAD.MOV.U32 R0, RZ, RZ, R19 ;  /* 0x000000ffff007224 */ /* 0x000fe400078e0013 */
[----:B------:R-:W-:Y:S02]  /*09e0*/  IMAD.MOV.U32 R5, RZ, RZ, R27 ;  /* 0x000000ffff057224 */ /* 0x000fe400078e001b */
[----:B------:R-:W-:Y:S01]  /*09f0*/  FSEL R53, R51, R54, P2 ;  /* 0x0000003633357208 */ /* 0x000fe20001000000 */
[----:B------:R-:W-:Y:S01]  /*0a00*/  IMAD.MOV.U32 R51, RZ, RZ, R22 ;  /* 0x000000ffff337224 */ /* 0x000fe200078e0016 */
[----:B-1----:R-:W-:Y:S01]  /*0a10*/  DFMA R48, R48, R2, UR6 ;  /* 0x0000000630307e2b */ /* 0x002fe20008000002 */
[----:B------:R-:W-:Y:S01]  /*0a20*/  FSEL R39, R0, R5, P1 ;  /* 0x0000000500277208 */ /* 0x000fe20000800000 */
[----:B------:R-:W-:Y:S01]  /*0a30*/  IMAD.MOV.U32 R56, RZ, RZ, R38 ;  /* 0x000000ffff387224 */ /* 0x000fe200078e0026 */
[----:B------:R-:W-:-:S02]  /*0a40*/  @P0 LOP3.LUT R39, R5, 0x80000, RZ, 0xfc, !PT ;  /* 0x0008000005270812 */ /* 0x000fc400078efcff */
[----:B------:R-:W-:Y:S01]  /*0a50*/  SEL R52, R4, R51, P2 ;  /* 0x0000003304347207 */ /* 0x000fe20001000000 */
[----:B------:R-:W-:Y:S01]  /*0a60*/  IMAD.MOV.U32 R51, RZ, RZ, R9 ;  /* 0x000000ffff337224 */ /* 0x000fe200078e0009 */
[----:B------:R-:W-:Y:S01]  /*0a70*/  @P3 LOP3.LUT R53, R54, 0x80000, RZ, 0xfc, !PT ;  /* 0x0008000036353812 */ /* 0x000fe200078efcff */
[----:B------:R-:W2:Y:S02]  /*0a80*/  I2F.F64 R4, UR15 ;  /* 0x0000000f00047d12 */ /* 0x000ea40008201c00 */
[----:B------:R-:W-:Y:S02]  /*0a90*/  IMAD.MOV.U32 R57, RZ, RZ, R52 ;  /* 0x000000ffff397224 */ /* 0x000fe400078e0034 */
[----:B------:R-:W-:Y:S02]  /*0aa0*/  DADD R54, -R48, R50 ;  /* 0x0000000030367229 */ /* 0x000fe40000000132 */
[----:B------:R-:W-:-:S06]  /*0ab0*/  DSETP.MIN.AND P3, P0, R38, R52, PT ;  /* 0x000000342600722a */ /* 0x000fcc0003860000 */
[C---:B------:R-:W-:Y:S01]  /*0ac0*/  DSETP.GT.AND P1, PT, R54.reuse, UR8, PT ;  /* 0x0000000836007e2a */ /* 0x040fe2000bf24000 */
[----:B------:R-:W-:Y:S01]  /*0ad0*/  SEL R56, R56, R57, P3 ;  /* 0x0000003938387207 */ /* 0x000fe20001800000 */
[----:B------:R-:W-:Y:S02]  /*0ae0*/  DSETP.GEU.AND P2, PT, R54, -UR8, PT ;  /* 0x8000000836007e2a */ /* 0x000fe4000bf4e000 */
[----:B--2---:R-:W-:Y:S01]  /*0af0*/  DFMA R44, R4, R44, UR10 ;  /* 0x0000000a042c7e2b */ /* 0x004fe2000800002c */
[----:B------:R-:W-:-:S11]  /*0b00*/  FSEL R5, R39, R53, P3 ;  /* 0x0000003527057208 */ /* 0x000fd60001800000 */
[----:B------:R-:W-:Y:S05]  /*0b10*/  @P1 EXIT P2 ;  /* 0x000000000000194d */ /* 0x000fea0001000000 */
[----:B------:R-:W-:Y:S01]  /*0b20*/  @P0 LOP3.LUT R5, R53, 0x80000, RZ, 0xfc, !PT ;  /* 0x0008000035050812 */ /* 0x000fe200078efcff */
[----:B------:R-:W-:Y:S01]  /*0b30*/  DSETP.MIN.AND P0, P3, R12, R10, PT ;  /* 0x0000000a0c00722a */ /* 0x000fe20003b00000 */
[----:B------:R-:W-:Y:S01]  /*0b40*/  IMAD.MOV.U32 R9, RZ, RZ, R14 ;  /* 0x000000ffff097224 */ /* 0x000fe200078e000e */
[----:B------:R-:W-:Y:S01]  /*0b50*/  DSETP.MIN.AND P1, P2, R20, R14, PT ;  /* 0x0000000e1400722a */ /* 0x000fe20003a20000 */
[----:B------:R-:W-:Y:S01]  /*0b60*/  MOV R0, R20 ;  /* 0x0000001400007202 */ /* 0x000fe20000000f00 */
[----:B------:R-:W-:Y:S01]  /*0b70*/  IMAD.MOV.U32 R38, RZ, RZ, R13 ;  /* 0x000000ffff267224 */ /* 0x000fe200078e000d */
[----:B------:R-:W0:Y:S01]  /*0b80*/  LDCU UR10, c[0x0][0x3a0] ;  /* 0x00007400ff0a77ac */ /* 0x000e220008000800 */
[----:B------:R-:W-:Y:S01]  /*0b90*/  IMAD.MOV.U32 R57, RZ, RZ, R11 ;  /* 0x000000ffff397224 */ /* 0x000fe200078e000b */
[----:B------:R-:W-:Y:S01]  /*0ba0*/  MOV R55, R10 ;  /* 0x0000000a00377202 */ /* 0x000fe20000000f00 */
[----:B------:R-:W-:Y:S01]  /*0bb0*/  IMAD.MOV.U32 R52, RZ, RZ, R12 ;  /* 0x000000ffff347224 */ /* 0x000fe200078e000c */
[----:B------:R-:W-:Y:S01]  /*0bc0*/  SEL R4, R0, R9, P1 ;  /* 0x0000000900047207 */ /* 0x000fe20000800000 */
[----:B------:R-:W-:Y:S01]  /*0bd0*/  IMAD.MOV.U32 R0, RZ, RZ, R21 ;  /* 0x000000ffff007224 */ /* 0x000fe200078e0015 */
[----:B------:R-:W-:Y:S01]  /*0be0*/  FSEL R59, R38, R57, P0 ;  /* 0x00000039263b7208 */ /* 0x000fe20000000000 */
[----:B------:R-:W-:Y:S01]  /*0bf0*/  IMAD.MOV.U32 R9, RZ, RZ, R15 ;  /* 0x000000ffff097224 */ /* 0x000fe200078e000f */
[----:B------:R-:W1:Y:S01]  /*0c00*/  LDC.64 R38, c[0x0][0x3d0] ;  /* 0x0000f400ff267b82 */ /* 0x000e620000000a00 */
[----:B------:R-:W-:Y:S01]  /*0c10*/  @P3 LOP3.LUT R59, R57, 0x80000, RZ, 0xfc, !PT ;  /* 0x00080000393b3812 */ /* 0x000fe200078efcff */
[----:B------:R-:W-:Y:S01]  /*0c20*/  IMAD.MOV.U32 R57, RZ, RZ, R5 ;  /* 0x000000ffff397224 */ /* 0x000fe200078e0005 */
[----:B------:R-:W-:-:S02]  /*0c30*/  SEL R52, R52, R55, P0 ;  /* 0x0000003734347207 */ /* 0x000fc40000000000 */
[----:B------:R-:W-:Y:S02]  /*0c40*/  FSEL R53, R0, R9, P1 ;  /* 0x0000000900357208 */ /* 0x000fe40000800000 */
[----:B------:R-:W-:Y:S01]  /*0c50*/  @P2 LOP3.LUT R53, R9, 0x80000, RZ, 0xfc, !PT ;  /* 0x0008000009352812 */ /* 0x000fe200078efcff */
[----:B------:R-:W-:Y:S01]  /*0c60*/  DADD R60, -R44, R56 ;  /* 0x000000002c3c7229 */ /* 0x000fe20000000138 */
[----:B0-----:R-:W1:Y:S03]  /*0c70*/  I2F.F64 R54, UR10 ;  /* 0x0000000a00367d12 */ /* 0x001e660008201c00 */
[----:B------:R-:W-:Y:S01]  /*0c80*/  IMAD.MOV.U32 R5, RZ, RZ, R53 ;  /* 0x000000ffff057224 */ /* 0x000fe200078e0035 */
[----:B------:R-:W-:-:S03]  /*0c90*/  MOV R53, R59 ;  /* 0x0000003b00357202 */ /* 0x000fc60000000f00 */
[C---:B------:R-:W-:Y:S01]  /*0ca0*/  DSETP.GT.AND P0, PT, R60.reuse, UR8, PT ;  /* 0x000000083c007e2a */ /* 0x040fe2000bf04000 */
[----:B------:R-:W-:Y:S01]  /*0cb0*/  IMAD.MOV.U32 R0, RZ, RZ, R5 ;  /* 0x000000ffff007224 */ /* 0x000fe200078e0005 */
[----:B------:R-:W-:Y:S01]  /*0cc0*/  DSETP.GEU.AND P1, PT, R60, -UR8, PT ;  /* 0x800000083c007e2a */ /* 0x000fe2000bf2e000 */
[----:B------:R-:W-:Y:S01]  /*0cd0*/  IMAD.MOV.U32 R9, RZ, RZ, R53 ;  /* 0x000000ffff097224 */ /* 0x000fe200078e0035 */
[----:B------:R-:W-:Y:S02]  /*0ce0*/  DSETP.MIN.AND P2, P3, R4, R52, PT ;  /* 0x000000340400722a */ /* 0x000fe40003b40000 */
[----:B-1----:R-:W-:-:S04]  /*0cf0*/  DFMA R38, R54, R38, UR12 ;  /* 0x0000000c36267e2b */ /* 0x002fc80008000026 */
[----:B------:R-:W-:Y:S02]  /*0d00*/  FSEL R59, R0, R9, P2 ;  /* 0x00000009003b7208 */ /* 0x000fe40001000000 */
[----:B------:R-:W-:-:S06]  /*0d10*/  SEL R4, R4, R52, P2 ;  /* 0x0000003404047207 */ /* 0x000fcc0001000000 */
[----:B------:R-:W-:Y:S01]  /*0d20*/  @P3 LOP3.LUT R59, R9, 0x80000, RZ, 0xfc, !PT ;  /* 0x00080000093b3812 */ /* 0x000fe200078efcff */
[----:B------:R-:W-:Y:S06]  /*0d30*/  @P0 EXIT P1 ;  /* 0x000000000000094d */ /* 0x000fec0000800000 */
[----:B------:R-:W-:-:S06]  /*0d40*/  IMAD.MOV.U32 R5, RZ, RZ, R59 ;  /* 0x000000ffff057224 */ /* 0x000fcc00078e003b */
[----:B------:R-:W-:-:S08]  /*0d50*/  DADD R52, R4, -R38 ;  /* 0x0000000004347229 */ /* 0x000fd00000000826 */
[C---:B------:R-:W-:Y:S02]  /*0d60*/  DSETP.GT.AND P0, PT, R52.reuse, UR8, PT ;  /* 0x0000000834007e2a */ /* 0x040fe4000bf04000 */
[----:B------:R-:W-:-:S14]  /*0d70*/  DSETP.GEU.AND P1, PT, R52, -UR8, PT ;  /* 0x8000000834007e2a */ /* 0x000fdc000bf2e000 */
[----:B------:R-:W-:Y:S05]  /*0d80*/  @P0 EXIT P1 ;  /* 0x000000000000094d */ /* 0x000fea0000800000 */
[----:B------:R-:W-:Y:S01]  /*0d90*/  DSETP.GT.AND P0, PT, R50, UR6, PT ;  /* 0x0000000632007e2a */ /* 0x000fe2000bf04000 */
[----:B------:R-:W-:Y:S01]  /*0da0*/  BSSY.RECONVERGENT B1, `(.L_x_0) ;  /* 0x000001d000017945 */ /* 0x000fe20003800200 */
[----:B------:R-:W-:-:S12]  /*0db0*/  IMAD.MOV.U32 R0, RZ, RZ, RZ ;  /* 0x000000ffff007224 */ /* 0x000fd800078e00ff */
[----:B------:R-:W-:Y:S05]  /*0dc0*/  @!P0 BRA `(.L_x_1) ;  /* 0x0000000000688947 */ /* 0x000fea0003800000 */
[----:B------:R-:W0:Y:S01]  /*0dd0*/  LDCU UR8, c[0x0][0x3c4] ;  /* 0x00007880ff0877ac */ /* 0x000e220008000800 */
[----:B------:R-:W-:Y:S01]  /*0de0*/  MOV R52, 0x1 ;  /* 0x0000000100347802 */ /* 0x000fe20000000f00 */
[----:B------:R-:W-:Y:S01]  /*0df0*/  DADD R50, R50, -UR6 ;  /* 0x8000000632327e29 */ /* 0x000fe20008000000 */
[----:B------:R-:W-:Y:S09]  /*0e00*/  BSSY.RECONVERGENT B2, `(.L_x_2) ;  /* 0x0000015000027945 */ /* 0x000ff20003800200 */
[----:B------:R-:W-:Y:S01]  /*0e10*/  FSETP.GEU.AND P1, PT, |R51|, 6.5827683646048100446e-37, PT ;  /* 0x036000003300780b */ /* 0x000fe20003f2e200 */
[----:B0-----:R-:W0:Y:S02]  /*0e20*/  MUFU.RCP64H R53, UR8 ;  /* 0x0000000800357d08 */ /* 0x001e240008001800 */
[----:B0-----:R-:W-:-:S08]  /*0e30*/  DFMA R54, R52, -R2, 1 ;  /* 0x3ff000003436742b */ /* 0x001fd00000000802 */
[----:B------:R-:W-:-:S08]  /*0e40*/  DFMA R54, R54, R54, R54 ;  /* 0x000000363636722b */ /* 0x000fd00000000036 */
[----:B------:R-:W-:-:S08]  /*0e50*/  DFMA R54, R52, R54, R52 ;  /* 0x000000363436722b */ /* 0x000fd00000000034 */
[----:B------:R-:W-:-:S08]  /*0e60*/  DFMA R52, R54, -R2, 1 ;  /* 0x3ff000003634742b */ /* 0x000fd00000000802 */
[----:B------:R-:W-:-:S08]  /*0e70*/  DFMA R52, R54, R52, R54 ;  /* 0x000000343634722b */ /* 0x000fd00000000036 */
[----:B------:R-:W-:-:S08]  /*0e80*/  DMUL R54, R50, R52 ;  /* 0x0000003432367228 */ /* 0x000fd00000000000 */
[----:B------:R-:W-:-:S08]  /*0e90*/  DFMA R2, R54, -R2, R50 ;  /* 0x800000023602722b */ /* 0x000fd00000000032 */
[----:B------:R-:W-:-:S10]  /*0ea0*/  DFMA R2, R52, R2, R54 ;  /* 0x000000023402722b */ /* 0x000fd40000000036 */
[----:B------:R-:W-:-:S05]  /*0eb0*/  FFMA R0, RZ, UR8, R3 ;  /* 0x00000008ff007c23 */ /* 0x000fca0008000003 */
[----:B------:R-:W-:-:S13]  /*0ec0*/  FSETP.GT.AND P0, PT, |R0|, 1.469367938527859385e-39, PT ;  /* 0x001000000000780b */ /* 0x000fda0003f04200 */
[----:B------:R-:W-:Y:S05]  /*0ed0*/  @P0 BRA P1, `(.L_x_3) ;  /* 0x00000000001c0947 */ /* 0x000fea0000800000 */
[----:B------:R-:W0:Y:S01]  /*0ee0*/  LDCU.64 UR8, c[0x0][0x3c0] ;  /* 0x00007800ff0877ac */ /* 0x000e220008000a00 */
[----:B------:R-:W-:Y:S01]  /*0ef0*/  MOV R66, 0xf30 ;  /* 0x00000f3000427802 */ /* 0x000fe20000000f00 */
[----:B0-----:R-:W-:Y:S02]  /*0f00*/  IMAD.U32 R52, RZ, RZ, UR8 ;  /* 0x00000008ff347e24 */ /* 0x001fe4000f8e00ff */
[----:B------:R-:W-:-:S07]  /*0f10*/  IMAD.U32 R53, RZ, RZ, UR9 ;  /* 0x00000009ff357e24 */ /* 0x000fce000f8e00ff */
[----:B------:R-:W-:Y:S05]  /*0f20*/  CALL.REL.NOINC `($__internal_1_$__cuda_sm20_div_rn_f64_full) ;  /* 0x0000002400a87944 */ /* 0x000fea0003c00000 */
[----:B------:R-:W-:Y:S02]  /*0f30*/  IMAD.MOV.U32 R2, RZ, RZ, R60 ;  /* 0x000000ffff027224 */ /* 0x000fe400078e003c */
[----:B------:R-:W-:-:S07]  /*0f40*/  IMAD.MOV.U32 R3, RZ, RZ, R61 ;  /* 0x000000ffff037224 */ /* 0x000fce00078e003d */
.L_x_3:
[----:B------:R-:W-:Y:S05]  /*0f50*/  BSYNC.RECONVERGENT B2 ;  /* 0x0000000000027941 */ /* 0x000fea0003800200 */
.L_x_2:
[----:B------:R0:W1:Y:S02]  /*0f60*/  F2I.F64.TRUNC R0, R2 ;  /* 0x0000000200007311 */ /* 0x000064000030d100 */
.L_x_1:
[----:B------:R-:W-:Y:S05]  /*0f70*/  BSYNC.RECONVERGENT B1 ;  /* 0x0000000000017941 */ /* 0x000fea0003800200 */
.L_x_0:
[----:B------:R-:W2:Y:S01]  /*0f80*/  LDCU.64 UR8, c[0x0][0x3b0] ;  /* 0x00007600ff0877ac */ /* 0x000ea20008000a00 */
[----:B------:R-:W-:Y:S01]  /*0f90*/  BSSY.RECONVERGENT B1, `(.L_x_4) ;  /* 0x0000021000017945 */ /* 0x000fe20003800200 */
[----:B0-----:R-:W-:Y:S01]  /*0fa0*/  MOV R2, RZ ;  /* 0x000000ff00027202 */ /* 0x001fe20000000f00 */
[----:B--2---:R-:W-:-:S14]  /*0fb0*/  DSETP.GT.AND P0, PT, R56, UR8, PT ;  /* 0x0000000838007e2a */ /* 0x004fdc000bf04000 */
[----:B------:R-:W-:Y:S05]  /*0fc0*/  @!P0 BRA `(.L_x_5) ;  /* 0x0000000000748947 */ /* 0x000fea0003800000 */
[----:B------:R-:W0:Y:S01]  /*0fd0*/  LDCU UR6, c[0x0][0x3cc] ;  /* 0x00007980ff0677ac */ /* 0x000e220008000800 */
[----:B------:R-:W2:Y:S01]  /*0fe0*/  LDC.64 R52, c[0x0][0x3c8] ;  /* 0x0000f200ff347b82 */ /* 0x000ea20000000a00 */
[----:B------:R-:W-:Y:S01]  /*0ff0*/  IMAD.MOV.U32 R2, RZ, RZ, 0x1 ;  /* 0x00000001ff027424 */ /* 0x000fe200078e00ff */
[----:B------:R-:W-:Y:S01]  /*1000*/  DADD R56, R56, -UR8 ;  /* 0x8000000838387e29 */ /* 0x000fe20008000000 */
[----:B------:R-:W-:Y:S09]  /*1010*/  BSSY.RECONVERGENT B2, `(.L_x_6) ;  /* 0x0000017000027945 */ /* 0x000ff20003800200 */
[----:B------:R-:W-:Y:S01]  /*1020*/  FSETP.GEU.AND P1, PT, |R57|, 6.5827683646048100446e-37, PT ;  /* 0x036000003900780b */ /* 0x000fe20003f2e200 */
[----:B0-----:R-:W2:Y:S02]  /*1030*/  MUFU.RCP64H R3, UR6 ;  /* 0x0000000600037d08 */ /* 0x001ea40008001800 */
[----:B--2---:R-:W-:-:S08]  /*1040*/  DFMA R50, R2, -R52, 1 ;  /* 0x3ff000000232742b */ /* 0x004fd00000000834 */
        /* <DEDUP_REMOVED lines=11> */
[----:B------:R-:W-:Y:S01]  /*1100*/  IMAD.MOV.U32 R50, RZ, RZ, R56 ;  /* 0x000000ffff327224 */ /* 0x000fe200078e0038 */
[----:B------:R-:W-:Y:S01]  /*1110*/  MOV R66, 0x1160 ;  /* 0x0000116000427802 */ /* 0x000fe20000000f00 */
[----:B------:R-:W-:Y:S02]  /*1120*/  IMAD.MOV.U32 R51, RZ, RZ, R57 ;  /* 0x000000ffff337224 */ /* 0x000fe400078e0039 */
[----:B0-----:R-:W-:Y:S01]  /*1130*/  IMAD.U32 R52, RZ, RZ, UR6 ;  /* 0x00000006ff347e24 */ /* 0x001fe2000f8e00ff */
[----:B------:R-:W-:-:S07]  /*1140*/  MOV R53, UR7 ;  /* 0x0000000700357c02 */ /* 0x000fce0008000f00 */
[----:B-1----:R-:W-:Y:S05]  /*1150*/  CALL.REL.NOINC `($__internal_1_$__cuda_sm20_div_rn_f64_full) ;  /* 0x00000024001c7944 */ /* 0x002fea0003c00000 */
[----:B------:R-:W-:Y:S02]  /*1160*/  IMAD.MOV.U32 R2, RZ, RZ, R60 ;  /* 0x000000ffff027224 */ /* 0x000fe400078e003c */
[----:B------:R-:W-:-:S07]  /*1170*/  IMAD.MOV.U32 R3, RZ, RZ, R61 ;  /* 0x000000ffff037224 */ /* 0x000fce00078e003d */
.L_x_7:
[----:B------:R-:W-:Y:S05]  /*1180*/  BSYNC.RECONVERGENT B2 ;  /* 0x0000000000027941 */ /* 0x000fea0003800200 */
.L_x_6:
[----:B------:R0:W2:Y:S02]  /*1190*/  F2I.F64.TRUNC R2, R2 ;  /* 0x0000000200027311 */ /* 0x0000a4000030d100 */
.L_x_5:
[----:B------:R-:W-:Y:S05]  /*11a0*/  BSYNC.RECONVERGENT B1 ;  /* 0x0000000000017941 */ /* 0x000fea0003800200 */
.L_x_4:
[----:B------:R-:W3:Y:S01]  /*11b0*/  LDCU.64 UR8, c[0x0][0x3b8] ;  /* 0x00007700ff0877ac */ /* 0x000ee20008000a00 */
[----:B------:R-:W-:Y:S01]  /*11c0*/  BSSY.RECONVERGENT B1, `(.L_x_8) ;  /* 0x000001f000017945 */ /* 0x000fe20003800200 */
[----:B0-----:R-:W-:Y:S01]  /*11d0*/  IMAD.MOV.U32 R3, RZ, RZ, RZ ;  /* 0x000000ffff037224 */ /* 0x001fe200078e00ff */
[----:B---3--:R-:W-:-:S14]  /*11e0*/  DSETP.GT.AND P0, PT, R4, UR8, PT ;  /* 0x0000000804007e2a */ /* 0x008fdc000bf04000 */
[----:B------:R-:W-:Y:S05]  /*11f0*/  @!P0 BRA `(.L_x_9) ;  /* 0x00000000006c8947 */ /* 0x000fea0003800000 */
[----:B------:R-:W0:Y:S01]  /*1200*/  LDCU UR6, c[0x0][0x3d4] ;  /* 0x00007a80ff0677ac */ /* 0x000e220008000800 */
[----:B------:R-:W3:Y:S01]  /*1210*/  LDC.64 R56, c[0x0][0x3d0] ;  /* 0x0000f400ff387b82 */ /* 0x000ee20000000a00 */
[----:B------:R-:W-:Y:S01]  /*1220*/  IMAD.MOV.U32 R50, RZ, RZ, 0x1 ;  /* 0x00000001ff327424 */ /* 0x000fe200078e00ff */
[----:B------:R-:W-:Y:S01]  /*1230*/  BSSY.RECONVERGENT B2, `(.L_x_10) ;  /* 0x0000016000027945 */ /* 0x000fe20003800200 */
[----:B0-----:R-:W3:Y:S04]  /*1240*/  MUFU.RCP64H R51, UR6 ;  /* 0x0000000600337d08 */ /* 0x001ee80008001800 */
[----:B---3--:R-:W-:-:S08]  /*1250*/  DFMA R52, R50, -R56, 1 ;  /* 0x3ff000003234742b */ /* 0x008fd00000000838 */
[----:B------:R-:W-:-:S08]  /*1260*/  DFMA R52, R52, R52, R52 ;  /* 0x000000343434722b */ /* 0x000fd00000000034 */
[----:B------:R-:W-:Y:S02]  /*1270*/  DFMA R52, R50, R52, R50 ;  /* 0x000000343234722b */ /* 0x000fe40000000032 */
[----:B------:R-:W-:-:S06]  /*1280*/  DADD R50, R4, -UR8 ;  /* 0x8000000804327e29 */ /* 0x000fcc0008000000 */
[----:B------:R-:W-:-:S04]  /*1290*/  DFMA R54, R52, -R56, 1 ;  /* 0x3ff000003436742b */ /* 0x000fc80000000838 */
[----:B------:R-:W-:-:S04]  /*12a0*/  FSETP.GEU.AND P1, PT, |R51|, 6.5827683646048100446e-37, PT ;  /* 0x036000003300780b */ /* 0x000fc80003f2e200 */
        /* <DEDUP_REMOVED lines=8> */
[----:B------:R-:W-:Y:S02]  /*1330*/  MOV R66, 0x1370 ;  /* 0x0000137000427802 */ /* 0x000fe40000000f00 */
[----:B0-----:R-:W-:Y:S01]  /*1340*/  MOV R52, UR6 ;  /* 0x0000000600347c02 */ /* 0x001fe20008000f00 */
[----:B------:R-:W-:-:S07]  /*1350*/  IMAD.U32 R53, RZ, RZ, UR7 ;  /* 0x00000007ff357e24 */ /* 0x000fce000f8e00ff */
[----:B-12---:R-:W-:Y:S05]  /*1360*/  CALL.REL.NOINC `($__internal_1_$__cuda_sm20_div_rn_f64_full) ;  /* 0x0000002000987944 */ /* 0x006fea0003c00000 */
[----:B------:R-:W-:Y:S02]  /*1370*/  IMAD.MOV.U32 R4, RZ, RZ, R60 ;  /* 0x000000ffff047224 */ /* 0x000fe400078e003c */
[----:B------:R-:W-:-:S07]  /*1380*/  IMAD.MOV.U32 R5, RZ, RZ, R61 ;  /* 0x000000ffff057224 */ /* 0x000fce00078e003d */
.L_x_11:
[----:B------:R-:W-:Y:S05]  /*1390*/  BSYNC.RECONVERGENT B2 ;  /* 0x0000000000027941 */ /* 0x000fea0003800200 */
.L_x_10:
[----:B------:R0:W3:Y:S02]  /*13a0*/  F2I.F64.TRUNC R3, R4 ;  /* 0x0000000400037311 */ /* 0x0000e4000030d100 */
.L_x_9:
[----:B------:R-:W-:Y:S05]  /*13b0*/  BSYNC.RECONVERGENT B1 ;  /* 0x0000000000017941 */ /* 0x000fea0003800200 */
.L_x_8:
[----:B------:R-:W4:Y:S01]  /*13c0*/  LDCU UR6, c[0x0][0x398] ;  /* 0x00007300ff0677ac */ /* 0x000f220008000800 */
[----:B------:R-:W-:Y:S01]  /*13d0*/  DSETP.GEU.AND P0, PT, R46, R48, PT ;  /* 0x000000302e00722a */ /* 0x000fe20003f0e000 */
[----:B------:R-:W-:Y:S01]  /*13e0*/  BSSY.RECONVERGENT B1, `(.L_x_12) ;  /* 0x0000021000017945 */ /* 0x000fe20003800200 */
[----:B----4-:R-:W-:-:S12]  /*13f0*/  IMAD.U32 R47, RZ, RZ, UR6 ;  /* 0x00000006ff2f7e24 */ /* 0x010fd8000f8e00ff */
[----:B------:R-:W-:Y:S05]  /*1400*/  @P0 BRA `(.L_x_13) ;  /* 0x0000000000780947 */ /* 0x000fea0003800000 */
[----:B------:R-:W4:Y:S01]  /*1410*/  LDCU UR6, c[0x0][0x3c4] ;  /* 0x00007880ff0677ac */ /* 0x000f220008000800 */
[----:B------:R-:W5:Y:S01]  /*1420*/  LDC.64 R46, c[0x0][0x3c0] ;  /* 0x0000f000ff2e7b82 */ /* 0x000f620000000a00 */
[----:B0-----:R-:W-:Y:S01]  /*1430*/  MOV R4, 0x1 ;  /* 0x0000000100047802 */ /* 0x001fe20000000f00 */
[----:B------:R-:W-:Y:S01]  /*1440*/  BSSY.RECONVERGENT B2, `(.L_x_14) ;  /* 0x0000017000027945 */ /* 0x000fe20003800200 */
[----:B------:R-:W-:Y:S01]  /*1450*/  FSETP.GEU.AND P1, PT, |R41|, 6.5827683646048100446e-37, PT ;  /* 0x036000002900780b */ /* 0x000fe20003f2e200 */
[----:B----4-:R-:W5:Y:S03]  /*1460*/  MUFU.RCP64H R5, UR6 ;  /* 0x0000000600057d08 */ /* 0x010f660008001800 */
[----:B-----5:R-:W-:-:S08]  /*1470*/  DFMA R48, R4, -R46, 1 ;  /* 0x3ff000000430742b */ /* 0x020fd0000000082e */
        /* <DEDUP_REMOVED lines=16> */
[----:B-123--:R-:W-:Y:S05]  /*1580*/  CALL.REL.NOINC `($__internal_1_$__cuda_sm20_div_rn_f64_full) ;  /* 0x0000002000107944 */ /* 0x00efea0003c00000 */
[----:B------:R-:W-:Y:S02]  /*1590*/  IMAD.MOV.U32 R4, RZ, RZ, R60 ;  /* 0x000000ffff047224 */ /* 0x000fe400078e003c */
[----:B------:R-:W-:-:S07]  /*15a0*/  IMAD.MOV.U32 R5, RZ, RZ, R61 ;  /* 0x000000ffff057224 */ /* 0x000fce00078e003d */
.L_x_15:
[----:B------:R-:W-:Y:S05]  /*15b0*/  BSYNC.RECONVERGENT B2 ;  /* 0x0000000000027941 */ /* 0x000fea0003800200 */
.L_x_14:
[----:B------:R-:W0:Y:S01]  /*15c0*/  LDC R47, c[0x0][0x398] ;  /* 0x0000e600ff2f7b82 */ /* 0x000e220000000800 */
[----:B------:R-:W0:Y:S02]  /*15d0*/  F2I.F64.TRUNC R4, R4 ;  /* 0x0000000400047311 */ /* 0x000e24000030d100 */
[----:B0-----:R-:W-:-:S07]  /*15e0*/  VIADDMNMX R47, R4, 0x1, R47, PT ;  /* 0x00000001042f7846 */ /* 0x001fce000380012f */
.L_x_13:
[----:B------:R-:W-:Y:S05]  /*15f0*/  BSYNC.RECONVERGENT B1 ;  /* 0x0000000000017941 */ /* 0x000fea0003800200 */
.L_x_12:
        /* <DEDUP_REMOVED lines=31> */
.L_x_19:
[----:B------:R-:W-:Y:S05]  /*17f0*/  BSYNC.RECONVERGENT B2 ;  /* 0x0000000000027941 */ /* 0x000fea0003800200 */
.L_x_18:
[----:B------:R-:W0:Y:S01]  /*1800*/  LDC R41, c[0x0][0x39c] ;  /* 0x0000e700ff297b82 */ /* 0x000e220000000800 */
[----:B------:R-:W0:Y:S02]  /*1810*/  F2I.F64.TRUNC R4, R4 ;  /* 0x0000000400047311 */ /* 0x000e24000030d100 */
[----:B0-----:R-:W-:-:S07]  /*1820*/  VIADDMNMX R41, R4, 0x1, R41, PT ;  /* 0x0000000104297846 */ /* 0x001fce0003800129 */
.L_x_17:
[----:B------:R-:W-:Y:S05]  /*1830*/  BSYNC.RECONVERGENT B1 ;  /* 0x0000000000017941 */ /* 0x000fea0003800200 */
.L_x_16:
        /* <DEDUP_REMOVED lines=31> */
.L_x_23:
[----:B------:R-:W-:Y:S05]  /*1a30*/  BSYNC.RECONVERGENT B2 ;  /* 0x0000000000027941 */ /* 0x000fea0003800200 */
.L_x_22:
[----:B------:R-:W0:Y:S01]  /*1a40*/  LDC R7, c[0x0][0x3a0] ;  /* 0x0000e800ff077b82 */ /* 0x000e220000000800 */
[----:B------:R-:W0:Y:S02]  /*1a50*/  F2I.F64.TRUNC R4, R4 ;  /* 0x0000000400047311 */ /* 0x000e24000030d100 */
[----:B0-----:R-:W-:-:S07]  /*1a60*/  VIADDMNMX R34, R4, 0x1, R7, PT ;  /* 0x0000000104227846 */ /* 0x001fce0003800107 */
.L_x_21:
[----:B------:R-:W-:Y:S05]  /*1a70*/  BSYNC.RECONVERGENT B1 ;  /* 0x0000000000017941 */ /* 0x000fea0003800200 */
.L_x_20:
[----:B0-2---:R-:W-:Y:S01]  /*1a80*/  IADD3 R4, PT, PT, R41, -R2, RZ ;  /* 0x8000000229047210 */ /* 0x005fe20007ffe0ff */
[----:B-1----:R-:W-:Y:S02]  /*1a90*/  IMAD.IADD R47, R47, 0x1, -R0 ;  /* 0x000000012f2f7824 */ /* 0x002fe400078e0a00 */
[----:B---3--:R-:W-:Y:S02]  /*1aa0*/  IMAD.IADD R6, R34, 0x1, -R3 ;  /* 0x0000000122067824 */ /* 0x008fe400078e0a03 */
[----:B------:R-:W-:Y:S02]  /*1ab0*/  IMAD R47, R47, R4, R47 ;  /* 0x000000042f2f7224 */ /* 0x000fe400078e022f */
[----:B------:R-:W-:-:S04]  /*1ac0*/  VIADD R4, R4, 0x1 ;  /* 0x0000000104047836 */ /* 0x000fc80000000000 */
[----:B------:R-:W-:-:S04]  /*1ad0*/  IMAD.IADD R47, R4, 0x1, R47 ;  /* 0x00000001042f7824 */ /* 0x000fc800078e022f */
[----:B------:R-:W-:-:S05]  /*1ae0*/  IMAD R5, R47, R6, R47 ;  /* 0x000000062f057224 */ /* 0x000fca00078e022f */
[----:B------:R-:W-:-:S13]  /*1af0*/  ISETP.GE.AND P0, PT, R5, 0x1, PT ;  /* 0x000000010500780c */ /* 0x000fda0003f06270 */
[----:B------:R-:W-:Y:S05]  /*1b00*/  @!P0 EXIT ;  /* 0x000000000000894d */ /* 0x000fea0003800000 */
[----:B------:R-:W-:Y:S01]  /*1b10*/  DADD R40, -R16, R32 ;  /* 0x0000000010287229 */ /* 0x000fe20000000120 */
[----:B------:R-:W-:Y:S01]  /*1b20*/  BSSY.RECONVERGENT B0, `(.L_x_24) ;  /* 0x0000025000007945 */ /* 0x000fe20003800200 */
[----:B------:R-:W-:Y:S01]  /*1b30*/  DADD R48, -R18, R24 ;  /* 0x0000000012307229 */ /* 0x000fe20000000118 */
[----:B------:R-:W-:Y:S01]  /*1b40*/  VIADD R6, R6, 0x1 ;  /* 0x0000000106067836 */ /* 0x000fe20000000000 */
[C---:B------:R-:W-:Y:S02]  /*1b50*/  DADD R34, -R20.reuse, R10 ;  /* 0x0000000014227229 */ /* 0x040fe4000000010a */
[----:B------:R-:W-:Y:S02]  /*1b60*/  DADD R50, -R20, R12 ;  /* 0x0000000014327229 */ /* 0x000fe4000000010c */
[----:B------:R-:W-:Y:S02]  /*1b70*/  DADD R42, -R18, R26 ;  /* 0x00000000122a7229 */ /* 0x000fe4000000011a */
[----:B------:R-:W-:-:S02]  /*1b80*/  DMUL R38, R40, R48 ;  /* 0x0000003028267228 */ /* 0x000fc40000000000 */
[----:B------:R-:W-:Y:S02]  /*1b90*/  DADD R36, -R16, R28 ;  /* 0x0000000010247229 */ /* 0x000fe4000000011c */
[----:B------:R-:W-:Y:S02]  /*1ba0*/  DADD R44, -R20, R14 ;  /* 0x00000000142c7229 */ /* 0x000fe4000000010e */
[----:B------:R-:W-:Y:S02]  /*1bb0*/  DADD R46, -R16, R30 ;  /* 0x00000000102e7229 */ /* 0x000fe4000000011e */
[----:B------:R-:W-:Y:S02]  /*1bc0*/  DMUL R54, R42, R50 ;  /* 0x000000322a367228 */ /* 0x000fe40000000000 */
[----:B------:R-:W-:Y:S02]  /*1bd0*/  DMUL R52, R34, R38 ;  /* 0x0000002622347228 */ /* 0x000fe40000000000 */
[----:B------:R-:W-:-:S02]  /*1be0*/  DADD R38, -R18, R22 ;  /* 0x0000000012267229 */ /* 0x000fc40000000116 */
[----:B------:R-:W-:Y:S02]  /*1bf0*/  DMUL R56, R44, R46 ;  /* 0x0000002e2c387228 */ /* 0x000fe40000000000 */
[----:B------:R-:W-:Y:S02]  /*1c00*/  DMUL R40, R40, R50 ;  /* 0x0000003228287228 */ /* 0x000fe40000000000 */
[----:B------:R-:W-:Y:S02]  /*1c10*/  DFMA R52, R36, R54, R52 ;  /* 0x000000362434722b */ /* 0x000fe40000000034 */
[----:B------:R-:W-:Y:S02]  /*1c20*/  DMUL R42, R42, R46 ;  /* 0x0000002e2a2a7228 */ /* 0x000fe40000000000 */
[----:B------:R-:W-:-:S04]  /*1c30*/  DMUL R44, R44, R48 ;  /* 0x000000302c2c7228 */ /* 0x000fc80000000000 */
[----:B------:R-:W-:-:S08]  /*1c40*/  DFMA R52, R38, R56, R52 ;  /* 0x000000382634722b */ /* 0x000fd00000000034 */
[----:B------:R-:W-:-:S08]  /*1c50*/  DFMA R40, R38, -R40, R52 ;  /* 0x800000282628722b */ /* 0x000fd00000000034 */
[----:B------:R-:W-:-:S08]  /*1c60*/  DFMA R40, R34, -R42, R40 ;  /* 0x8000002a2228722b */ /* 0x000fd00000000028 */
[----:B------:R-:W-:-:S06]  /*1c70*/  DFMA R44, R36, -R44, R40 ;  /* 0x8000002c242c722b */ /* 0x000fcc0000000028 */
[----:B------:R-:W0:Y:S04]  /*1c80*/  MUFU.RCP64H R41, R45 ;  /* 0x0000002d00297308 */ /* 0x000e280000001800 */
[----:B------:R-:W-:-:S04]  /*1c90*/  IADD3 R40, PT, PT, R45, 0x300402, RZ ;  /* 0x003004022d287810 */ /* 0x000fc80007ffe0ff */
[----:B------:R-:W-:Y:S02]  /*1ca0*/  FSETP.GEU.AND P0, PT, |R40|, 5.8789094863358348022e-39, PT ;  /* 0x004004022800780b */ /* 0x000fe40003f0e200 */
[----:B0-----:R-:W-:-:S08]  /*1cb0*/  DFMA R42, -R44, R40, 1 ;  /* 0x3ff000002c2a742b */ /* 0x001fd00000000128 */
[----:B------:R-:W-:-:S08]  /*1cc0*/  DFMA R42, R42, R42, R42 ;  /* 0x0000002a2a2a722b */ /* 0x000fd0000000002a */
[----:B------:R-:W-:-:S08]  /*1cd0*/  DFMA R42, R40, R42, R40 ;  /* 0x0000002a282a722b */ /* 0x000fd00000000028 */
[----:B------:R-:W-:-:S08]  /*1ce0*/  DFMA R46, -R44, R42, 1 ;  /* 0x3ff000002c2e742b */ /* 0x000fd0000000012a */
[----:B------:R-:W-:Y:S01]  /*1cf0*/  DFMA R40, R42, R46, R42 ;  /* 0x0000002e2a28722b */ /* 0x000fe2000000002a */
[----:B------:R-:W-:Y:S10]  /*1d00*/  @P0 BRA `(.L_x_25) ;  /* 0x0000000000180947 */ /* 0x000ff40003800000 */
[----:B------:R-:W-:Y:S02]  /*1d10*/  LOP3.LUT R7, R45, 0x7fffffff, RZ, 0xc0, !PT ;  /* 0x7fffffff2d077812 */ /* 0x000fe400078ec0ff */
[----:B------:R-:W-:-:S03]  /*1d20*/  MOV R40, 0x1d50 ;  /* 0x00001d5000287802 */ /* 0x000fc60000000f00 */
[----:B------:R-:W-:-:S07]  /*1d30*/  VIADD R46, R7, 0xfff00000 ;  /* 0xfff00000072e7836 */ /* 0x000fce0000000000 */
[----:B------:R-:W-:Y:S05]  /*1d40*/  CALL.REL.NOINC `($__internal_0_$__cuda_sm20_dblrcp_rn_slowpath_v3) ;  /* 0x00000014007c7944 */ /* 0x000fea0003c00000 */
[----:B------:R-:W-:Y:S01]  /*1d50*/  IMAD.MOV.U32 R40, RZ, RZ, R44 ;  /* 0x000000ffff287224 */ /* 0x000fe200078e002c */
[----:B------:R-:W-:-:S07]  /*1d60*/  MOV R41, R45 ;  /* 0x0000002d00297202 */ /* 0x000fce0000000f00 */
.L_x_25:
[----:B------:R-:W-:Y:S05]  /*1d70*/  BSYNC.RECONVERGENT B0 ;  /* 0x0000000000007941 */ /* 0x000fea0003800200 */
.L_x_24:
[----:B------:R-:W-:Y:S01]  /*1d80*/  DADD R44, R12, -R10 ;  /* 0x000000000c2c7229 */ /* 0x000fe2000000080a */
[----:B------:R-:W-:Y:S01]  /*1d90*/  ISETP.NE.AND P0, PT, R5, 0x1, PT ;  /* 0x000000010500780c */ /* 0x000fe20003f05270 */
[----:B------:R-:W-:Y:S01]  /*1da0*/  DADD R10, R26, -R24 ;  /* 0x000000001a0a7229 */ /* 0x000fe20000000818 */
[----:B------:R-:W0:Y:S01]  /*1db0*/  LDCU UR6, c[0x0][0x3a0] ;  /* 0x00007400ff0677ac */ /* 0x000e220008000800 */
[----:B------:R-:W-:Y:S01]  /*1dc0*/  DADD R42, R20, -R14 ;  /* 0x00000000142a7229 */ /* 0x000fe2000000080e */
[----:B------:R-:W-:Y:S01]  /*1dd0*/  BSSY.RECONVERGENT B0, `(.L_x_26) ;  /* 0x00000e9000007945 */ /* 0x000fe20003800200 */
[----:B------:R-:W-:Y:S01]  /*1de0*/  DADD R24, R24, -R22 ;  /* 0x0000000018187229 */ /* 0x000fe20000000816 */
[----:B------:R-:W1:Y:S01]  /*1df0*/  LDCU UR7, c[0x0][0x39c] ;  /* 0x00007380ff0777ac */ /* 0x000e620008000800 */
[----:B------:R-:W-:Y:S01]  /*1e00*/  DADD R48, R14, -R12 ;  /* 0x000000000e307229 */ /* 0x000fe2000000080c */
[----:B------:R-:W-:Y:S01]  /*1e10*/  VIADD R7, R8, 0x1 ;  /* 0x0000000108077836 */ /* 0x000fe20000000000 */
[----:B------:R-:W-:Y:S01]  /*1e20*/  DADD R46, R18, -R26 ;  /* 0x00000000122e7229 */ /* 0x000fe2000000081a */
[----:B------:R-:W-:Y:S01]  /*1e30*/  LOP3.LUT R8, RZ, R8, RZ, 0x33, !PT ;  /* 0x00000008ff087212 */ /* 0x000fe200078e33ff */
[----:B------:R-:W-:-:S02]  /*1e40*/  DMUL R50, R42, R10 ;  /* 0x0000000a2a327228 */ /* 0x000fc40000000000 */
[----:B------:R-:W-:Y:S02]  /*1e50*/  DMUL R22, R38, R44 ;  /* 0x0000002c26167228 */ /* 0x000fe40000000000 */
[----:B------:R-:W-:Y:S02]  /*1e60*/  DADD R12, R16, -R32 ;  /* 0x00000000100c7229 */ /* 0x000fe40000000820 */
[----:B------:R-:W-:Y:S02]  /*1e70*/  DADD R14, R30, -R28 ;  /* 0x000000001e0e7229 */ /* 0x000fe4000000081c */
[----:B------:R-:W-:Y:S02]  /*1e80*/  DADD R52, R32, -R30 ;  /* 0x0000000020347229 */ /* 0x000fe4000000081e */
[----:B------:R-:W-:Y:S02]  /*1e90*/  DFMA R28, R46, R48, -R50 ;  /* 0x000000302e1c722b */ /* 0x000fe40000000832 */
[----:B------:R-:W-:-:S02]  /*1ea0*/  DFMA R22, R34, R24, -R22 ;  /* 0x000000182216722b */ /* 0x000fc40000000816 */
[----:B------:R-:W-:Y:S02]  /*1eb0*/  DMUL R26, R36, R24 ;  /* 0x00000018241a7228 */ /* 0x000fe40000000000 */
[----:B------:R-:W-:Y:S02]  /*1ec0*/  DMUL R50, R12, R48 ;  /* 0x000000300c327228 */ /* 0x000fe40000000000 */
[----:B------:R-:W-:Y:S02]  /*1ed0*/  DMUL R30, R38, R42 ;  /* 0x0000002a261e7228 */ /* 0x000fe40000000000 */
[C---:B------:R-:W-:Y:S02]  /*1ee0*/  DMUL R24, R34.reuse, R14 ;  /* 0x0000000e22187228 */ /* 0x040fe40000000000 */
[----:B------:R-:W-:Y:S02]  /*1ef0*/  DMUL R32, R34, R12 ;  /* 0x0000000c22207228 */ /* 0x000fe40000000000 */
[----:B------:R-:W-:-:S02]  /*1f00*/  DMUL R48, R36, R46 ;  /* 0x0000002e24307228 */ /* 0x000fc40000000000 */
[----:B------:R-:W-:Y:S02]  /*1f10*/  DMUL R54, R46, R52 ;  /* 0x000000342e367228 */ /* 0x000fe40000000000 */
[----:B------:R-:W-:Y:S02]  /*1f20*/  DFMA R30, R34, R46, -R30 ;  /* 0x0000002e221e722b */ /* 0x000fe4000000081e */
[----:B------:R-:W-:Y:S02]  /*1f30*/  DFMA R24, R36, R44, -R24 ;  /* 0x0000002c2418722b */ /* 0x000fe40000000818 */
[----:B------:R-:W-:Y:S02]  /*1f40*/  DFMA R26, R38, R14, -R26 ;  /* 0x0000000e261a722b */ /* 0x000fe4000000081a */
[----:B------:R-:W-:Y:S02]  /*1f50*/  DFMA R32, R36, R42, -R32 ;  /* 0x0000002a2420722b */ /* 0x000fe40000000820 */
[----:B------:R-:W-:-:S02]  /*1f60*/  DFMA R34, R38, R12, -R48 ;  /* 0x0000000c2622722b */ /* 0x000fc40000000830 */
[----:B------:R-:W-:Y:S02]  /*1f70*/  DFMA R36, R42, R52, -R50 ;  /* 0x000000342a24722b */ /* 0x000fe40000000832 */
[----:B------:R-:W-:Y:S02]  /*1f80*/  DFMA R38, R12, R10, -R54 ;  /* 0x0000000a0c26722b */ /* 0x000fe40000000836 */
[-C--:B------:R-:W-:Y:S01]  /*1f90*/  DMUL R22, R22, R40.reuse ;  /* 0x0000002816167228 */ /* 0x080fe20000000000 */
[----:B------:R-:W-:Y:S01]  /*1fa0*/  IMAD.MOV.U32 R10, RZ, RZ, RZ ;  /* 0x000000ffff0a7224 */ /* 0x000fe200078e00ff */
[-C--:B------:R-:W-:Y:S02]  /*1fb0*/  DMUL R24, R24, R40.reuse ;  /* 0x0000002818187228 */ /* 0x080fe40000000000 */
[-C--:B------:R-:W-:Y:S02]  /*1fc0*/  DMUL R26, R26, R40.reuse ;  /* 0x000000281a1a7228 */ /* 0x080fe40000000000 */
[----:B------:R-:W-:-:S02]  /*1fd0*/  DMUL R28, R28, R40 ;  /* 0x000000281c1c7228 */ /* 0x000fc40000000000 */
[-C--:B------:R-:W-:Y:S02]  /*1fe0*/  DMUL R30, R30, R40.reuse ;  /* 0x000000281e1e7228 */ /* 0x080fe40000000000 */
[-C--:B------:R-:W-:Y:S02]  /*1ff0*/  DMUL R32, R32, R40.reuse ;  /* 0x0000002820207228 */ /* 0x080fe40000000000 */
[-C--:B------:R-:W-:Y:S02]  /*2000*/  DMUL R34, R34, R40.reuse ;  /* 0x0000002822227228 */ /* 0x080fe40000000000 */
[-C--:B------:R-:W-:Y:S02]  /*2010*/  DMUL R36, R36, R40.reuse ;  /* 0x0000002824247228 */ /* 0x080fe40000000000 */
[----:B------:R-:W-:Y:S01]  /*2020*/  DMUL R38, R38, R40 ;  /* 0x0000002826267228 */ /* 0x000fe20000000000 */
[----:B01----:R-:W-:Y:S10]  /*2030*/  @!P0 BRA `(.L_x_27) ;  /* 0x0000000c00088947 */ /* 0x003ff40003800000 */
[----:B------:R-:W-:Y:S01]  /*2040*/  IABS R9, R6 ;  /* 0x0000000600097213 */ /* 0x000fe20000000000 */
[----:B------:R-:W-:Y:S01]  /*2050*/  IMAD.MOV.U32 R12, RZ, RZ, RZ ;  /* 0x000000ffff0c7224 */ /* 0x000fe200078e00ff */
[----:B------:R-:W-:Y:S01]  /*2060*/  BSSY.RECONVERGENT B1, `(.L_x_27) ;  /* 0x00000bf000017945 */ /* 0x000fe20003800200 */
[----:B------:R-:W-:Y:S01]  /*2070*/  IMAD.MOV.U32 R11, RZ, RZ, RZ ;  /* 0x000000ffff0b7224 */ /* 0x000fe200078e00ff */
[----:B------:R-:W0:Y:S08]  /*2080*/  I2F.RP R14, R9 ;  /* 0x00000009000e7306 */ /* 0x000e300000209400 */
[----:B0-----:R-:W0:Y:S02]  /*2090*/  MUFU.RCP R14, R14 ;  /* 0x0000000e000e7308 */ /* 0x001e240000001000 */
[----:B0-----:R-:W-:-:S06]  /*20a0*/  VIADD R13, R14, 0xffffffe ;  /* 0x0ffffffe0e0d7836 */ /* 0x001fcc0000000000 */
[----:B------:R-:W0:Y:S02]  /*20b0*/  F2I.FTZ.U32.TRUNC.NTZ R13, R13 ;  /* 0x0000000d000d7305 */ /* 0x000e24000021f000 */
[----:B0-----:R-:W-:-:S05]  /*20c0*/  IADD3 R10, PT, PT, RZ, -R13, RZ ;  /* 0x8000000dff0a7210 */ /* 0x001fca0007ffe0ff */
[----:B------:R-:W-:Y:S01]  /*20d0*/  IMAD R15, R10, R9, RZ ;  /* 0x000000090a0f7224 */ /* 0x000fe200078e02ff */
[----:B------:R-:W-:-:S03]  /*20e0*/  LOP3.LUT R10, R5, 0x7ffffffe, RZ, 0xc0, !PT ;  /* 0x7ffffffe050a7812 */ /* 0x000fc600078ec0ff */
[----:B------:R-:W-:-:S07]  /*20f0*/  IMAD.HI.U32 R12, R13, R15, R12 ;  /* 0x0000000f0d0c7227 */ /* 0x000fce00078e000c */
.L_x_32:
[----:B------:R-:W-:Y:S01]  /*2100*/  IABS R13, R4 ;  /* 0x00000004000d7213 */ /* 0x000fe20000000000 */
[----:B0-----:R-:W0:Y:S01]  /*2110*/  LDC.64 R48, c[0x0][0x3b8] ;  /* 0x0000ee00ff307b82 */ /* 0x001e220000000a00 */
[-C--:B------:R-:W-:Y:S01]  /*2120*/  IABS R14, R6.reuse ;  /* 0x00000006000e7213 */ /* 0x080fe20000000000 */
[----:B------:R-:W-:Y:S01]  /*2130*/  BSSY.RECONVERGENT B2, `(.L_x_28) ;  /* 0x000005d000027945 */ /* 0x000fe20003800200 */
[----:B------:R-:W1:Y:S01]  /*2140*/  I2F.RP R42, R13 ;  /* 0x0000000d002a7306 */ /* 0x000e620000209400 */
[----:B------:R-:W-:Y:S02]  /*2150*/  IABS R15, R11 ;  /* 0x0000000b000f7213 */ /* 0x000fe40000000000 */
[----:B------:R-:W-:Y:S01]  /*2160*/  IMAD.MOV R14, RZ, RZ, -R14 ;  /* 0x000000ffff0e7224 */ /* 0x000fe200078e0a0e */
[----:B------:R-:W-:Y:S01]  /*2170*/  LOP3.LUT R64, RZ, R6, RZ, 0x33, !PT ;  /* 0x00000006ff407212 */ /* 0x000fe200078e33ff */
[----:B------:R-:W0:Y:S01]  /*2180*/  LDC.64 R50, c[0x0][0x3d0] ;  /* 0x0000f400ff327b82 */ /* 0x000e220000000a00 */
[----:B------:R-:W-:Y:S01]  /*2190*/  IMAD.HI.U32 R43, R12, R15, RZ ;  /* 0x0000000f0c2b7227 */ /* 0x000fe200078e00ff */
[----:B------:R-:W-:-:S03]  /*21a0*/  LOP3.LUT R67, RZ, R4, RZ, 0x33, !PT ;  /* 0x00000004ff437212 */ /* 0x000fc600078e33ff */
[----:B------:R-:W-:Y:S01]  /*21b0*/  IMAD R40, R43, R14, R15 ;  /* 0x0000000e2b287224 */ /* 0x000fe200078e020f */
[----:B------:R-:W-:Y:S02]  /*21c0*/  IABS R15, R6 ;  /* 0x00000006000f7213 */ /* 0x000fe40000000000 */
[----:B------:R-:W2:Y:S01]  /*21d0*/  LDC.64 R54, c[0x0][0x3d8] ;  /* 0x0000f600ff367b82 */ /* 0x000ea20000000a00 */
[----:B-1----:R-:W1:Y:S01]  /*21e0*/  MUFU.RCP R42, R42 ;  /* 0x0000002a002a7308 */ /* 0x002e620000001000 */
[----:B------:R-:W-:-:S13]  /*21f0*/  ISETP.GT.U32.AND P1, PT, R9, R40, PT ;  /* 0x000000280900720c */ /* 0x000fda0003f24070 */
[----:B------:R-:W-:Y:S01]  /*2200*/  @!P1 IADD3 R40, PT, PT, R40, -R15, RZ ;  /* 0x8000000f28289210 */ /* 0x000fe20007ffe0ff */
[----:B------:R-:W-:Y:S01]  /*2210*/  @!P1 VIADD R43, R43, 0x1 ;  /* 0x000000012b2b9836 */ /* 0x000fe20000000000 */
[----:B------:R-:W-:Y:S01]  /*2220*/  ISETP.NE.AND P1, PT, R6, RZ, PT ;  /* 0x000000ff0600720c */ /* 0x000fe20003f25270 */
[----:B-1----:R-:W-:Y:S01]  /*2230*/  VIADD R41, R42, 0xffffffe ;  /* 0x0ffffffe2a297836 */ /* 0x002fe20000000000 */
[----:B------:R-:W-:Y:S02]  /*2240*/  ISETP.GE.U32.AND P0, PT, R40, R9, PT ;  /* 0x000000092800720c */ /* 0x000fe40003f06070 */
[----:B------:R-:W-:-:S03]  /*2250*/  LOP3.LUT R40, R11, R6, RZ, 0x3c, !PT ;  /* 0x000000060b287212 */ /* 0x000fc600078e3cff */
[----:B------:R-:W1:Y:S01]  /*2260*/  F2I.FTZ.U32.TRUNC.NTZ R41, R41 ;  /* 0x0000002900297305 */ /* 0x000e62000021f000 */
[----:B------:R-:W-:-:S07]  /*2270*/  ISETP.GE.AND P2, PT, R40, RZ, PT ;  /* 0x000000ff2800720c */ /* 0x000fce0003f46270 */
[----:B------:R-:W-:-:S06]  /*2280*/  @P0 VIADD R43, R43, 0x1 ;  /* 0x000000012b2b0836 */ /* 0x000fcc0000000000 */
[----:B------:R-:W-:Y:S01]  /*2290*/  @!P2 IMAD.MOV R43, RZ, RZ, -R43 ;  /* 0x000000ffff2ba224 */ /* 0x000fe200078e0a2b */
[----:B-1----:R-:W-:-:S04]  /*22a0*/  IADD3 R40, PT, PT, RZ, -R41, RZ ;  /* 0x80000029ff287210 */ /* 0x002fc80007ffe0ff */
[----:B------:R-:W-:Y:S01]  /*22b0*/  SEL R47, R64, R43, !P1 ;  /* 0x0000002b402f7207 */ /* 0x000fe20004800000 */
[----:B------:R-:W-:Y:S01]  /*22c0*/  IMAD R65, R40, R13, RZ ;  /* 0x0000000d28417224 */ /* 0x000fe200078e02ff */
[----:B------:R-:W-:Y:S01]  /*22d0*/  IABS R43, R4 ;  /* 0x00000004002b7213 */ /* 0x000fe20000000000 */
[----:B------:R-:W-:Y:S01]  /*22e0*/  IMAD.MOV.U32 R40, RZ, RZ, RZ ;  /* 0x000000ffff287224 */ /* 0x000fe200078e00ff */
[----:B------:R-:W-:Y:S01]  /*22f0*/  IABS R42, R47 ;  /* 0x0000002f002a7213 */ /* 0x000fe20000000000 */
[----:B------:R-:W-:Y:S02]  /*2300*/  IMAD.MOV R70, RZ, RZ, -R47 ;  /* 0x000000ffff467224 */ /* 0x000fe400078e0a2f */
[----:B------:R-:W-:Y:S01]  /*2310*/  IMAD.HI.U32 R65, R41, R65, R40 ;  /* 0x0000004129417227 */ /* 0x000fe200078e0028 */
[----:B------:R-:W-:-:S03]  /*2320*/  MOV R40, R42 ;  /* 0x0000002a00287202 */ /* 0x000fc60000000f00 */
[----:B------:R-:W-:Y:S02]  /*2330*/  IMAD.MOV R66, RZ, RZ, -R43 ;  /* 0x000000ffff427224 */ /* 0x000fe400078e0a2b */
[----:B------:R-:W-:Y:S01]  /*2340*/  IMAD.HI.U32 R41, R65, R40, RZ ;  /* 0x0000002841297227 */ /* 0x000fe200078e00ff */
[----:B------:R-:W1:Y:S03]  /*2350*/  LDC.64 R42, c[0x0][0x3a8] ;  /* 0x0000ea00ff2a7b82 */ /* 0x000e660000000a00 */
[----:B------:R-:W-:Y:S02]  /*2360*/  IMAD R40, R41, R66, R40 ;  /* 0x0000004229287224 */ /* 0x000fe400078e0228 */
[----:B------:R-:W-:-:S03]  /*2370*/  IMAD R70, R6, R70, R11 ;  /* 0x0000004606467224 */ /* 0x000fc600078e020b */
[----:B------:R-:W-:Y:S01]  /*2380*/  ISETP.GT.U32.AND P2, PT, R13, R40, PT ;  /* 0x000000280d00720c */ /* 0x000fe20003f44070 */
[----:B------:R-:W-:-:S04]  /*2390*/  IMAD.IADD R70, R70, 0x1, R3 ;  /* 0x0000000146467824 */ /* 0x000fc800078e0203 */
[----:B------:R-:W0:Y:S08]  /*23a0*/  I2F.F64 R58, R70 ;  /* 0x00000046003a7312 */ /* 0x000e300000201c00 */
[----:B------:R-:W-:Y:S02]  /*23b0*/  @!P2 IMAD.IADD R40, R40, 0x1, -R13 ;  /* 0x000000012828a824 */ /* 0x000fe400078e0a0d */
[----:B------:R-:W-:Y:S01]  /*23c0*/  @!P2 VIADD R41, R41, 0x1 ;  /* 0x000000012929a836 */ /* 0x000fe20000000000 */
[----:B------:R-:W-:-:S02]  /*23d0*/  ISETP.NE.AND P2, PT, R4, RZ, PT ;  /* 0x000000ff0400720c */ /* 0x000fc40003f45270 */
[----:B------:R-:W-:Y:S02]  /*23e0*/  ISETP.GE.U32.AND P0, PT, R40, R13, PT ;  /* 0x0000000d2800720c */ /* 0x000fe40003f06070 */
[----:B------:R-:W-:Y:S01]  /*23f0*/  LOP3.LUT R40, R47, R4, RZ, 0x3c, !PT ;  /* 0x000000042f287212 */ /* 0x000fe200078e3cff */
[----:B0-----:R-:W-:-:S03]  /*2400*/  DFMA R58, R58, R50, R48 ;  /* 0x000000323a3a722b */ /* 0x001fc60000000030 */
[----:B------:R-:W-:-:S05]  /*2410*/  ISETP.GE.AND P3, PT, R40, RZ, PT ;  /* 0x000000ff2800720c */ /* 0x000fca0003f66270 */
[----:B------:R-:W-:Y:S02]  /*2420*/  DADD R58, -R20, R58 ;  /* 0x00000000143a7229 */ /* 0x000fe4000000013a */
[----:B------:R-:W-:-:S06]  /*2430*/  @P0 VIADD R41, R41, 0x1 ;  /* 0x0000000129290836 */ /* 0x000fcc0000000000 */
[----:B------:R-:W-:-:S04]  /*2440*/  @!P3 IADD3 R41, PT, PT, -R41, RZ, RZ ;  /* 0x000000ff2929b210 */ /* 0x000fc80007ffe1ff */
[----:B------:R-:W-:Y:S02]  /*2450*/  SEL R45, R67, R41, !P2 ;  /* 0x00000029432d7207 */ /* 0x000fe40005000000 */
[----:B------:R-:W1:Y:S03]  /*2460*/  LDC.64 R40, c[0x0][0x3c0] ;  /* 0x0000f000ff287b82 */ /* 0x000e660000000a00 */
[----:B------:R-:W-:Y:S02]  /*2470*/  IMAD.MOV R69, RZ, RZ, -R45 ;  /* 0x000000ffff457224 */ /* 0x000fe400078e0a2d */
[----:B------:R-:W-:Y:S02]  /*2480*/  IMAD.IADD R68, R45, 0x1, R0 ;  /* 0x000000012d447824 */ /* 0x000fe400078e0200 */
[----:B------:R-:W-:Y:S01]  /*2490*/  IMAD R69, R4, R69, R47 ;  /* 0x0000004504457224 */ /* 0x000fe200078e022f */
[----:B------:R-:W0:Y:S01]  /*24a0*/  LDC.64 R44, c[0x0][0x3c8] ;  /* 0x0000f200ff2c7b82 */ /* 0x000e220000000a00 */
[----:B------:R-:W1:Y:S03]  /*24b0*/  I2F.F64 R52, R68 ;  /* 0x0000004400347312 */ /* 0x000e660000201c00 */
[----:B------:R-:W-:-:S04]  /*24c0*/  IADD3 R69, PT, PT, R69, R2, RZ ;  /* 0x0000000245457210 */ /* 0x000fc80007ffe0ff */
[----:B------:R-:W0:Y:S01]  /*24d0*/  LDC.64 R46, c[0x0][0x3b0] ;  /* 0x0000ec00ff2e7b82 */ /* 0x000e220000000a00 */
[----:B------:R-:W0:Y:S01]  /*24e0*/  I2F.F64 R56, R69 ;  /* 0x0000004500387312 */ /* 0x000e220000201c00 */
[----:B-1----:R-:W-:-:S08]  /*24f0*/  DFMA R52, R52, R40, R42 ;  /* 0x000000283434722b */ /* 0x002fd0000000002a */
[----:B------:R-:W-:Y:S02]  /*2500*/  DADD R52, -R16, R52 ;  /* 0x0000000010347229 */ /* 0x000fe40000000134 */
[----:B0-----:R-:W-:-:S06]  /*2510*/  DFMA R56, R56, R44, R46 ;  /* 0x0000002c3838722b */ /* 0x001fcc000000002e */
[----:B------:R-:W-:Y:S02]  /*2520*/  DMUL R60, R22, R52 ;  /* 0x00000034163c7228 */ /* 0x000fe40000000000 */
[----:B------:R-:W-:-:S08]  /*2530*/  DADD R56, -R18, R56 ;  /* 0x0000000012387229 */ /* 0x000fd00000000138 */
[----:B------:R-:W-:-:S08]  /*2540*/  DFMA R60, R24, R56, R60 ;  /* 0x00000038183c722b */ /* 0x000fd0000000003c */
[----:B------:R-:W-:-:S08]  /*2550*/  DFMA R60, R26, R58, R60 ;  /* 0x0000003a1a3c722b */ /* 0x000fd0000000003c */
[----:B--2---:R-:W-:-:S14]  /*2560*/  DSETP.GEU.AND P0, PT, R60, -R54, PT ;  /* 0x800000363c00722a */ /* 0x004fdc0003f0e000 */
[----:B------:R-:W-:Y:S05]  /*2570*/  @!P0 BRA `(.L_x_29) ;  /* 0x0000000000608947 */ /* 0x000fea0003800000 */
[----:B------:R-:W-:-:S08]  /*2580*/  DMUL R62, R30, R52 ;  /* 0x000000341e3e7228 */ /* 0x000fd00000000000 */
[----:B------:R-:W-:-:S08]  /*2590*/  DFMA R62, R32, R56, R62 ;  /* 0x00000038203e722b */ /* 0x000fd0000000003e */
[----:B------:R-:W-:-:S08]  /*25a0*/  DFMA R62, R34, R58, R62 ;  /* 0x0000003a223e722b */ /* 0x000fd0000000003e */
[----:B------:R-:W-:-:S14]  /*25b0*/  DSETP.GEU.AND P0, PT, R62, -R54, PT ;  /* 0x800000363e00722a */ /* 0x000fdc0003f0e000 */
[----:B------:R-:W-:Y:S05]  /*25c0*/  @!P0 BRA `(.L_x_29) ;  /* 0x00000000004c8947 */ /* 0x000fea0003800000 */
[----:B------:R-:W-:Y:S02]  /*25d0*/  DMUL R52, R28, R52 ;  /* 0x000000341c347228 */ /* 0x000fe40000000000 */
[----:B------:R-:W-:-:S06]  /*25e0*/  DADD R60, -R60, 1 ;  /* 0x3ff000003c3c7429 */ /* 0x000fcc0000000100 */
[----:B------:R-:W-:Y:S02]  /*25f0*/  DFMA R52, R36, R56, R52 ;  /* 0x000000382434722b */ /* 0x000fe40000000034 */
[----:B------:R-:W-:-:S06]  /*2600*/  DADD R60, -R62, R60 ;  /* 0x000000003e3c7229 */ /* 0x000fcc000000013c */
[----:B------:R-:W-:-:S08]  /*2610*/  DFMA R52, R38, R58, R52 ;  /* 0x0000003a2634722b */ /* 0x000fd00000000034 */
[----:B------:R-:W-:-:S08]  /*2620*/  DADD R60, -R52, R60 ;  /* 0x00000000343c7229 */ /* 0x000fd0000000013c */
[----:B------:R-:W-:-:S06]  /*2630*/  DSETP.GEU.AND P0, PT, R60, -R54, PT ;  /* 0x800000363c00722a */ /* 0x000fcc0003f0e000 */
[----:B------:R-:W-:-:S14]  /*2640*/  DSETP.LT.OR P0, PT, R52, -R54, !P0 ;  /* 0x800000363400722a */ /* 0x000fdc0004701400 */
[----:B------:R-:W-:Y:S05]  /*2650*/  @P0 BRA `(.L_x_29) ;  /* 0x0000000000280947 */ /* 0x000fea0003800000 */
[----:B------:R-:W0:Y:S01]  /*2660*/  LDC.64 R52, c[0x0][0x390] ;  /* 0x0000e400ff347b82 */ /* 0x000e220000000a00 */
[----:B------:R-:W-:-:S04]  /*2670*/  IMAD R68, R68, UR7, R68 ;  /* 0x0000000744447c24 */ /* 0x000fc8000f8e0244 */
[----:B------:R-:W-:-:S04]  /*2680*/  IMAD.IADD R68, R69, 0x1, R68 ;  /* 0x0000000145447824 */ /* 0x000fc800078e0244 */
[----:B------:R-:W-:-:S04]  /*2690*/  IMAD R57, R68, UR6, R68 ;  /* 0x0000000644397c24 */ /* 0x000fc8000f8e0244 */
[----:B------:R-:W-:-:S04]  /*26a0*/  IMAD.IADD R57, R70, 0x1, R57 ;  /* 0x0000000146397824 */ /* 0x000fc800078e0239 */
[----:B0-----:R-:W-:-:S05]  /*26b0*/  IMAD.WIDE R52, R57, 0x4, R52 ;  /* 0x0000000439347825 */ /* 0x001fca00078e0234 */
[----:B------:R-:W2:Y:S02]  /*26c0*/  ATOMG.E.ADD.STRONG.GPU PT, R56, desc[UR4][R52.64], R7 ;  /* 0x80000007343879a8 */ /* 0x000ea400081ef104 */
[----:B--2---:R-:W-:-:S13]  /*26d0*/  ISETP.NE.AND P0, PT, R56, -0x1, PT ;  /* 0xffffffff3800780c */ /* 0x004fda0003f05270 */
[----:B------:R-:W-:Y:S05]  /*26e0*/  @!P0 BRA `(.L_x_29) ;  /* 0x0000000000048947 */ /* 0x000fea0003800000 */
[----:B------:R0:W-:Y:S02]  /*26f0*/  REDG.E.ADD.STRONG.GPU desc[UR4][R52.64], R8 ;  /* 0x000000083400798e */ /* 0x0001e4000c12e104 */
.L_x_29:
[----:B------:R-:W-:Y:S05]  /*2700*/  BSYNC.RECONVERGENT B2 ;  /* 0x0000000000027941 */ /* 0x000fea0003800200 */
.L_x_28:
[----:B------:R-:W1:Y:S01]  /*2710*/  I2F.RP R56, R15 ;  /* 0x0000000f00387306 */ /* 0x000e620000209400 */
[----:B------:R-:W-:Y:S01]  /*2720*/  VIADD R57, R11, 0x1 ;  /* 0x000000010b397836 */ /* 0x000fe20000000000 */
[----:B------:R-:W-:Y:S04]  /*2730*/  BSSY.RECONVERGENT B2, `(.L_x_30) ;  /* 0x000004e000027945 */ /* 0x000fe80003800200 */
[----:B------:R-:W-:Y:S02]  /*2740*/  IABS R60, R57 ;  /* 0x00000039003c7213 */ /* 0x000fe40000000000 */
[----:B-1----:R-:W1:Y:S02]  /*2750*/  MUFU.RCP R56, R56 ;  /* 0x0000003800387308 */ /* 0x002e640000001000 */
[----:B-1----:R-:W-:-:S06]  /*2760*/  IADD3 R58, PT, PT, R56, 0xffffffe, RZ ;  /* 0x0ffffffe383a7810 */ /* 0x002fcc0007ffe0ff */
[----:B0-----:R-:W0:Y:S02]  /*2770*/  F2I.FTZ.U32.TRUNC.NTZ R53, R58 ;  /* 0x0000003a00357305 */ /* 0x001e24000021f000 */
[----:B0-----:R-:W-:-:S04]  /*2780*/  IMAD.MOV R52, RZ, RZ, -R53 ;  /* 0x000000ffff347224 */ /* 0x001fc800078e0a35 */
[----:B------:R-:W-:Y:S02]  /*2790*/  IMAD R59, R52, R15, RZ ;  /* 0x0000000f343b7224 */ /* 0x000fe400078e02ff */
[----:B------:R-:W-:-:S04]  /*27a0*/  IMAD.MOV.U32 R52, RZ, RZ, RZ ;  /* 0x000000ffff347224 */ /* 0x000fc800078e00ff */
[----:B------:R-:W-:Y:S01]  /*27b0*/  IMAD.HI.U32 R53, R53, R59, R52 ;  /* 0x0000003b35357227 */ /* 0x000fe200078e0034 */
[----:B------:R-:W-:-:S05]  /*27c0*/  MOV R52, R60 ;  /* 0x0000003c00347202 */ /* 0x000fca0000000f00 */
[----:B------:R-:W-:-:S04]  /*27d0*/  IMAD.HI.U32 R53, R53, R52, RZ ;  /* 0x0000003435357227 */ /* 0x000fc800078e00ff */
[----:B------:R-:W-:-:S05]  /*27e0*/  IMAD R14, R53, R14, R52 ;  /* 0x0000000e350e7224 */ /* 0x000fca00078e0234 */
[----:B------:R-:W-:-:S13]  /*27f0*/  ISETP.GT.U32.AND P3, PT, R15, R14, PT ;  /* 0x0000000e0f00720c */ /* 0x000fda0003f64070 */
[----:B------:R-:W-:Y:S02]  /*2800*/  @!P3 IMAD.IADD R14, R14, 0x1, -R15 ;  /* 0x000000010e0eb824 */ /* 0x000fe400078e0a0f */
[----:B------:R-:W-:-:S03]  /*2810*/  @!P3 VIADD R53, R53, 0x1 ;  /* 0x000000013535b836 */ /* 0x000fc60000000000 */
[----:B------:R-:W-:Y:S02]  /*2820*/  ISETP.GE.U32.AND P0, PT, R14, R15, PT ;  /* 0x0000000f0e00720c */ /* 0x000fe40003f06070 */
[----:B------:R-:W-:-:S04]  /*2830*/  LOP3.LUT R14, R57, R6, RZ, 0x3c, !PT ;  /* 0x00000006390e7212 */ /* 0x000fc800078e3cff */
[----:B------:R-:W-:-:S07]  /*2840*/  ISETP.GE.AND P4, PT, R14, RZ, PT ;  /* 0x000000ff0e00720c */ /* 0x000fce0003f86270 */
[----:B------:R-:W-:-:S06]  /*2850*/  @P0 VIADD R53, R53, 0x1 ;  /* 0x0000000135350836 */ /* 0x000fcc0000000000 */
[----:B------:R-:W-:-:S04]  /*2860*/  @!P4 IADD3 R53, PT, PT, -R53, RZ, RZ ;  /* 0x000000ff3535c210 */ /* 0x000fc80007ffe1ff */
[----:B------:R-:W-:-:S04]  /*2870*/  SEL R53, R64, R53, !P1 ;  /* 0x0000003540357207 */ /* 0x000fc80004800000 */
[----:B------:R-:W-:-:S05]  /*2880*/  IABS R14, R53 ;  /* 0x00000035000e7213 */ /* 0x000fca0000000000 */
[----:B------:R-:W-:-:S04]  /*2890*/  IMAD.HI.U32 R65, R65, R14, RZ ;  /* 0x0000000e41417227 */ /* 0x000fc800078e00ff */
[----:B------:R-:W-:Y:S02]  /*28a0*/  IMAD R66, R65, R66, R14 ;  /* 0x0000004241427224 */ /* 0x000fe400078e020e */
[----:B------:R-:W-:-:S03]  /*28b0*/  IMAD.MOV R14, RZ, RZ, -R53 ;  /* 0x000000ffff0e7224 */ /* 0x000fc600078e0a35 */
[----:B------:R-:W-:Y:S01]  /*28c0*/  ISETP.GT.U32.AND P1, PT, R13, R66, PT ;  /* 0x000000420d00720c */ /* 0x000fe20003f24070 */
[----:B------:R-:W-:-:S04]  /*28d0*/  IMAD R14, R6, R14, R57 ;  /* 0x0000000e060e7224 */ /* 0x000fc800078e0239 */
[----:B------:R-:W-:-:S08]  /*28e0*/  IMAD.IADD R57, R14, 0x1, R3 ;  /* 0x000000010e397824 */ /* 0x000fd000078e0203 */
[----:B------:R-:W-:Y:S02]  /*28f0*/  @!P1 IMAD.IADD R66, R66, 0x1, -R13 ;  /* 0x0000000142429824 */ /* 0x000fe400078e0a0d */
[----:B------:R-:W-:-:S03]  /*2900*/  @!P1 VIADD R65, R65, 0x1 ;  /* 0x0000000141419836 */ /* 0x000fc60000000000 */
[----:B------:R-:W-:Y:S02]  /*2910*/  ISETP.GE.U32.AND P0, PT, R66, R13, PT ;  /* 0x0000000d4200720c */ /* 0x000fe40003f06070 */
[----:B------:R-:W-:-:S04]  /*2920*/  LOP3.LUT R13, R53, R4, RZ, 0x3c, !PT ;  /* 0x00000004350d7212 */ /* 0x000fc800078e3cff */
[----:B------:R-:W-:-:S07]  /*2930*/  ISETP.GE.AND P3, PT, R13, RZ, PT ;  /* 0x000000ff0d00720c */ /* 0x000fce0003f66270 */
[----:B------:R-:W-:-:S06]  /*2940*/  @P0 VIADD R65, R65, 0x1 ;  /* 0x0000000141410836 */ /* 0x000fcc0000000000 */
[----:B------:R-:W-:-:S04]  /*2950*/  @!P3 IADD3 R65, PT, PT, -R65, RZ, RZ ;  /* 0x000000ff4141b210 */ /* 0x000fc80007ffe1ff */
[----:B------:R-:W-:-:S05]  /*2960*/  SEL R13, R67, R65, !P2 ;  /* 0x00000041430d7207 */ /* 0x000fca0005000000 */
[----:B------:R-:W-:Y:S02]  /*2970*/  IMAD.MOV R15, RZ, RZ, -R13 ;  /* 0x000000ffff0f7224 */ /* 0x000fe400078e0a0d */
[----:B------:R-:W-:Y:S02]  /*2980*/  IMAD.IADD R13, R13, 0x1, R0 ;  /* 0x000000010d0d7824 */ /* 0x000fe400078e0200 */
[----:B------:R-:W-:Y:S02]  /*2990*/  IMAD R15, R4, R15, R53 ;  /* 0x0000000f040f7224 */ /* 0x000fe400078e0235 */
[----:B------:R-:W0:Y:S03]  /*29a0*/  I2F.F64 R58, R13 ;  /* 0x0000000d003a7312 */ /* 0x000e260000201c00 */
[----:B------:R-:W-:-:S05]  /*29b0*/  IADD3 R56, PT, PT, R15, R2, RZ ;  /* 0x000000020f387210 */ /* 0x000fca0007ffe0ff */
[----:B------:R-:W1:Y:S01]  /*29c0*/  I2F.F64 R52, R56 ;  /* 0x0000003800347312 */ /* 0x000e620000201c00 */
[----:B0-----:R-:W-:-:S07]  /*29d0*/  DFMA R40, R58, R40, R42 ;  /* 0x000000283a28722b */ /* 0x001fce000000002a */
[----:B------:R-:W0:Y:S01]  /*29e0*/  I2F.F64 R14, R57 ;  /* 0x00000039000e7312 */ /* 0x000e220000201c00 */
[----:B------:R-:W-:Y:S02]  /*29f0*/  DADD R40, -R16, R40 ;  /* 0x0000000010287229 */ /* 0x000fe40000000128 */
[----:B-1----:R-:W-:Y:S02]  /*2a00*/  DFMA R42, R52, R44, R46 ;  /* 0x0000002c342a722b */ /* 0x002fe4000000002e */
[----:B0-----:R-:W-:-:S04]  /*2a10*/  DFMA R14, R14, R50, R48 ;  /* 0x000000320e0e722b */ /* 0x001fc80000000030 */
[----:B------:R-:W-:Y:S02]  /*2a20*/  DMUL R44, R22, R40 ;  /* 0x00000028162c7228 */ /* 0x000fe40000000000 */
[----:B------:R-:W-:Y:S02]  /*2a30*/  DADD R42, -R18, R42 ;  /* 0x00000000122a7229 */ /* 0x000fe4000000012a */
[----:B------:R-:W-:-:S06]  /*2a40*/  DADD R14, -R20, R14 ;  /* 0x00000000140e7229 */ /* 0x000fcc000000010e */
[----:B------:R-:W-:-:S08]  /*2a50*/  DFMA R44, R24, R42, R44 ;  /* 0x0000002a182c722b */ /* 0x000fd0000000002c */
[----:B------:R-:W-:-:S08]  /*2a60*/  DFMA R46, R26, R14, R44 ;  /* 0x0000000e1a2e722b */ /* 0x000fd0000000002c */
[----:B------:R-:W-:-:S14]  /*2a70*/  DSETP.GEU.AND P0, PT, R46, -R54, PT ;  /* 0x800000362e00722a */ /* 0x000fdc0003f0e000 */
        /* <DEDUP_REMOVED lines=25> */
.L_x_31:
[----:B------:R-:W-:Y:S05]  /*2c10*/  BSYNC.RECONVERGENT B2 ;  /* 0x0000000000027941 */ /* 0x000fea0003800200 */
.L_x_30:
[----:B------:R-:W-:-:S04]  /*2c20*/  IADD3 R11, PT, PT, R11, 0x2, RZ ;  /* 0x000000020b0b7810 */ /* 0x000fc80007ffe0ff */
[----:B------:R-:W-:-:S13]  /*2c30*/  ISETP.NE.AND P0, PT, R11, R10, PT ;  /* 0x0000000a0b00720c */ /* 0x000fda0003f05270 */
[----:B------:R-:W-:Y:S05]  /*2c40*/  @P0 BRA `(.L_x_32) ;  /* 0xfffffff4002c0947 */ /* 0x000fea000383ffff */
[----:B------:R-:W-:Y:S05]  /*2c50*/  BSYNC.RECONVERGENT B1 ;  /* 0x0000000000017941 */ /* 0x000fea0003800200 */
.L_x_27:
[----:B------:R-:W-:Y:S05]  /*2c60*/  BSYNC.RECONVERGENT B0 ;  /* 0x0000000000007941 */ /* 0x000fea0003800200 */
.L_x_26:
[----:B------:R-:W-:-:S04]  /*2c70*/  LOP3.LUT R5, R5, 0x1, RZ, 0xc0, !PT ;  /* 0x0000000105057812 */ /* 0x000fc800078ec0ff */
[----:B------:R-:W-:-:S13]  /*2c80*/  ISETP.NE.U32.AND P0, PT, R5, 0x1, PT ;  /* 0x000000010500780c */ /* 0x000fda0003f05070 */
[----:B------:R-:W-:Y:S05]  /*2c90*/  @P0 EXIT ;  /* 0x000000000000094d */ /* 0x000fea0003800000 */
[----:B0-----:R-:W-:Y:S01]  /*2ca0*/  IABS R14, R6 ;  /* 0x00000006000e7213 */ /* 0x001fe20000000000 */
[----:B------:R-:W0:Y:S01]  /*2cb0*/  LDCU.128 UR8, c[0x0][0x3c0] ;  /* 0x00007800ff0877ac */ /* 0x000e220008000c00 */
[----:B------:R-:W-:Y:S02]  /*2cc0*/  IABS R11, R10 ;  /* 0x0000000a000b7213 */ /* 0x000fe40000000000 */
[----:B------:R-:W1:Y:S01]  /*2cd0*/  I2F.RP R5, R14 ;  /* 0x0000000e00057306 */ /* 0x000e620000209400 */
[----:B------:R-:W-:Y:S01]  /*2ce0*/  IABS R40, R4 ;  /* 0x0000000400287213 */ /* 0x000fe20000000000 */
[----:B------:R-:W2:Y:S01]  /*2cf0*/  LDCU.128 UR12, c[0x0][0x3d0] ;  /* 0x00007a00ff0c77ac */ /* 0x000ea20008000c00 */
[----:B------:R-:W-:-:S05]  /*2d00*/  IABS R41, R6 ;  /* 0x0000000600297213 */ /* 0x000fca0000000000 */
[----:B------:R-:W3:Y:S08]  /*2d10*/  I2F.RP R15, R40 ;  /* 0x00000028000f7306 */ /* 0x000ef00000209400 */
[----:B-1----:R-:W1:Y:S08]  /*2d20*/  MUFU.RCP R5, R5 ;  /* 0x0000000500057308 */ /* 0x002e700000001000 */
[----:B---3--:R-:W-:Y:S01]  /*2d30*/  MUFU.RCP R15, R15 ;  /* 0x0000000f000f7308 */ /* 0x008fe20000001000 */
[----:B-1----:R-:W-:-:S07]  /*2d40*/  VIADD R12, R5, 0xffffffe ;  /* 0x0ffffffe050c7836 */ /* 0x002fce0000000000 */
[----:B------:R1:W3:Y:S02]  /*2d50*/  F2I.FTZ.U32.TRUNC.NTZ R13, R12 ;  /* 0x0000000c000d7305 */ /* 0x0002e4000021f000 */
[----:B-1----:R-:W-:Y:S02]  /*2d60*/  IMAD.MOV.U32 R12, RZ, RZ, RZ ;  /* 0x000000ffff0c7224 */ /* 0x002fe400078e00ff */
[----:B---3--:R-:W-:-:S04]  /*2d70*/  IMAD.MOV R9, RZ, RZ, -R13 ;  /* 0x000000ffff097224 */ /* 0x008fc800078e0a0d */
[----:B------:R-:W-:-:S04]  /*2d80*/  IMAD R9, R9, R14, RZ ;  /* 0x0000000e09097224 */ /* 0x000fc800078e02ff */
[----:B------:R-:W-:Y:S01]  /*2d90*/  IMAD.HI.U32 R9, R13, R9, R12 ;  /* 0x000000090d097227 */ /* 0x000fe200078e000c */
[----:B------:R-:W-:-:S03]  /*2da0*/  MOV R12, R11 ;  /* 0x0000000b000c7202 */ /* 0x000fc60000000f00 */
[----:B------:R-:W-:Y:S02]  /*2db0*/  IMAD.MOV R11, RZ, RZ, -R41 ;  /* 0x000000ffff0b7224 */ /* 0x000fe400078e0a29 */
[----:B------:R-:W-:-:S04]  /*2dc0*/  IMAD.HI.U32 R5, R9, R12, RZ ;  /* 0x0000000c09057227 */ /* 0x000fc800078e00ff */
[----:B------:R-:W-:Y:S02]  /*2dd0*/  IMAD R9, R5, R11, R12 ;  /* 0x0000000b05097224 */ /* 0x000fe400078e020c */
[----:B------:R-:W-:-:S03]  /*2de0*/  VIADD R12, R15, 0xffffffe ;  /* 0x0ffffffe0f0c7836 */ /* 0x000fc60000000000 */
[----:B------:R-:W-:Y:S01]  /*2df0*/  ISETP.GT.U32.AND P1, PT, R14, R9, PT ;  /* 0x000000090e00720c */ /* 0x000fe20003f24070 */
[----:B------:R1:W3:Y:S02]  /*2e00*/  F2I.FTZ.U32.TRUNC.NTZ R13, R12 ;  /* 0x0000000c000d7305 */ /* 0x0002e4000021f000 */
[----:B-1----:R-:W-:-:S10]  /*2e10*/  IMAD.MOV.U32 R12, RZ, RZ, RZ ;  /* 0x000000ffff0c7224 */ /* 0x002fd400078e00ff */
[----:B------:R-:W-:Y:S01]  /*2e20*/  @!P1 IMAD.IADD R9, R9, 0x1, -R14 ;  /* 0x0000000109099824 */ /* 0x000fe200078e0a0e */
[----:B------:R-:W-:Y:S02]  /*2e30*/  @!P1 IADD3 R5, PT, PT, R5, 0x1, RZ ;  /* 0x0000000105059810 */ /* 0x000fe40007ffe0ff */
[----:B------:R-:W-:Y:S02]  /*2e40*/  ISETP.NE.AND P1, PT, R6, RZ, PT ;  /* 0x000000ff0600720c */ /* 0x000fe40003f25270 */
[----:B------:R-:W-:Y:S02]  /*2e50*/  ISETP.GE.U32.AND P0, PT, R9, R14, PT ;  /* 0x0000000e0900720c */ /* 0x000fe40003f06070 */
[----:B------:R-:W-:Y:S02]  /*2e60*/  LOP3.LUT R9, R10, R6, RZ, 0x3c, !PT ;  /* 0x000000060a097212 */ /* 0x000fe400078e3cff */
[----:B------:R-:W-:Y:S02]  /*2e70*/  IABS R14, R4 ;  /* 0x00000004000e7213 */ /* 0x000fe40000000000 */
[----:B------:R-:W-:-:S03]  /*2e80*/  ISETP.GE.AND P2, PT, R9, RZ, PT ;  /* 0x000000ff0900720c */ /* 0x000fc60003f46270 */
[----:B------:R-:W-:-:S04]  /*2e90*/  IMAD.MOV R14, RZ, RZ, -R14 ;  /* 0x000000ffff0e7224 */ /* 0x000fc800078e0a0e */
[----:B------:R-:W-:-:S04]  /*2ea0*/  @P0 VIADD R5, R5, 0x1 ;  /* 0x0000000105050836 */ /* 0x000fc80000000000 */
[----:B------:R-:W-:Y:S02]  /*2eb0*/  IMAD.MOV.U32 R11, RZ, RZ, R5 ;  /* 0x000000ffff0b7224 */ /* 0x000fe400078e0005 */
[----:B---3--:R-:W-:-:S03]  /*2ec0*/  IMAD.MOV R5, RZ, RZ, -R13 ;  /* 0x000000ffff057224 */ /* 0x008fc600078e0a0d */
[----:B------:R-:W-:Y:S01]  /*2ed0*/  @!P2 IADD3 R11, PT, PT, -R11, RZ, RZ ;  /* 0x000000ff0b0ba210 */ /* 0x000fe20007ffe1ff */
[----:B------:R-:W-:Y:S01]  /*2ee0*/  IMAD R5, R5, R40, RZ ;  /* 0x0000002805057224 */ /* 0x000fe200078e02ff */
[----:B------:R-:W-:-:S03]  /*2ef0*/  @!P1 LOP3.LUT R11, RZ, R6, RZ, 0x33, !PT ;  /* 0x00000006ff0b9212 */ /* 0x000fc600078e33ff */
[----:B------:R-:W-:Y:S01]  /*2f00*/  IMAD.HI.U32 R5, R13, R5, R12 ;  /* 0x000000050d057227 */ /* 0x000fe200078e000c */
[----:B------:R-:W-:-:S05]  /*2f10*/  IABS R9, R11 ;  /* 0x0000000b00097213 */ /* 0x000fca0000000000 */
[----:B------:R-:W-:Y:S01]  /*2f20*/  IMAD.MOV.U32 R12, RZ, RZ, R9 ;  /* 0x000000ffff0c7224 */ /* 0x000fe200078e0009 */
[----:B------:R-:W-:Y:S02]  /*2f30*/  MOV R9, R14 ;  /* 0x0000000e00097202 */ /* 0x000fe40000000f00 */
[----:B------:R-:W1:Y:S01]  /*2f40*/  LDC.64 R14, c[0x0][0x3b0] ;  /* 0x0000ec00ff0e7b82 */ /* 0x000e620000000a00 */
[----:B------:R-:W-:-:S04]  /*2f50*/  IMAD.HI.U32 R5, R5, R12, RZ ;  /* 0x0000000c05057227 */ /* 0x000fc800078e00ff */
[----:B------:R-:W-:-:S03]  /*2f60*/  IMAD R9, R5, R9, R12 ;  /* 0x0000000905097224 */ /* 0x000fc600078e020c */
[----:B------:R-:W0:Y:S02]  /*2f70*/  LDC.64 R12, c[0x0][0x3a8] ;  /* 0x0000ea00ff0c7b82 */ /* 0x000e240000000a00 */
[----:B------:R-:W-:-:S13]  /*2f80*/  ISETP.GT.U32.AND P1, PT, R40, R9, PT ;  /* 0x000000092800720c */ /* 0x000fda0003f24070 */
[----:B------:R-:W-:Y:S02]  /*2f90*/  @!P1 IMAD.IADD R9, R9, 0x1, -R40 ;  /* 0x0000000109099824 */ /* 0x000fe400078e0a28 */
[----:B------:R-:W-:Y:S01]  /*2fa0*/  @!P1 VIADD R5, R5, 0x1 ;  /* 0x0000000105059836 */ /* 0x000fe20000000000 */
[----:B------:R-:W-:Y:S02]  /*2fb0*/  ISETP.NE.AND P1, PT, R4, RZ, PT ;  /* 0x000000ff0400720c */ /* 0x000fe40003f25270 */
[----:B------:R-:W-:Y:S02]  /*2fc0*/  ISETP.GE.U32.AND P0, PT, R9, R40, PT ;  /* 0x000000280900720c */ /* 0x000fe40003f06070 */
[----:B------:R-:W-:Y:S01]  /*2fd0*/  LOP3.LUT R9, R11, R4, RZ, 0x3c, !PT ;  /* 0x000000040b097212 */ /* 0x000fe200078e3cff */
[----:B------:R-:W2:Y:S03]  /*2fe0*/  LDC.64 R40, c[0x0][0x3b8] ;  /* 0x0000ee00ff287b82 */ /* 0x000ea60000000a00 */
[----:B------:R-:W-:-:S07]  /*2ff0*/  ISETP.GE.AND P2, PT, R9, RZ, PT ;  /* 0x000000ff0900720c */ /* 0x000fce0003f46270 */
[----:B------:R-:W-:-:S06]  /*3000*/  @P0 VIADD R5, R5, 0x1 ;  /* 0x0000000105050836 */ /* 0x000fcc0000000000 */
[----:B------:R-:W-:Y:S02]  /*3010*/  @!P2 IADD3 R5, PT, PT, -R5, RZ, RZ ;  /* 0x000000ff0505a210 */ /* 0x000fe40007ffe1ff */
[----:B------:R-:W-:-:S05]  /*3020*/  @!P1 LOP3.LUT R5, RZ, R4, RZ, 0x33, !PT ;  /* 0x00000004ff059212 */ /* 0x000fca00078e33ff */
[----:B------:R-:W-:Y:S02]  /*3030*/  IMAD.MOV R9, RZ, RZ, -R5 ;  /* 0x000000ffff097224 */ /* 0x000fe400078e0a05 */
[----:B------:R-:W-:Y:S02]  /*3040*/  IMAD.IADD R0, R5, 0x1, R0 ;  /* 0x0000000105007824 */ /* 0x000fe400078e0200 */
[--C-:B------:R-:W-:Y:S02]  /*3050*/  IMAD R9, R4, R9, R11.reuse ;  /* 0x0000000904097224 */ /* 0x100fe400078e020b */
[----:B------:R-:W0:Y:S01]  /*3060*/  I2F.F64 R4, R0 ;  /* 0x0000000000047312 */ /* 0x000e220000201c00 */
[----:B------:R-:W-:Y:S02]  /*3070*/  IMAD.MOV R11, RZ, RZ, -R11 ;  /* 0x000000ffff0b7224 */ /* 0x000fe400078e0a0b */
[----:B------:R-:W-:Y:S02]  /*3080*/  IADD3 R2, PT, PT, R9, R2, RZ ;  /* 0x0000000209027210 */ /* 0x000fe40007ffe0ff */
[----:B------:R-:W-:-:S03]  /*3090*/  IMAD R6, R6, R11, R10 ;  /* 0x0000000b06067224 */ /* 0x000fc600078e020a */
[----:B------:R-:W1:Y:S01]  /*30a0*/  I2F.F64 R10, R2 ;  /* 0x00000002000a7312 */ /* 0x000e620000201c00 */
[----:B------:R-:W-:Y:S01]  /*30b0*/  IMAD.IADD R3, R6, 0x1, R3 ;  /* 0x0000000106037824 */ /* 0x000fe200078e0203 */
[----:B0-----:R-:W-:-:S06]  /*30c0*/  DFMA R4, R4, UR8, R12 ;  /* 0x0000000804047c2b */ /* 0x001fcc000800000c */
[----:B------:R-:W2:Y:S02]  /*30d0*/  I2F.F64 R12, R3 ;  /* 0x00000003000c7312 */ /* 0x000ea40000201c00 */
[----:B------:R-:W-:Y:S02]  /*30e0*/  DADD R4, -R16, R4 ;  /* 0x0000000010047229 */ /* 0x000fe40000000104 */
[----:B-1----:R-:W-:-:S06]  /*30f0*/  DFMA R10, R10, UR10, R14 ;  /* 0x0000000a0a0a7c2b */ /* 0x002fcc000800000e */
[----:B------:R-:W-:Y:S02]  /*3100*/  DMUL R22, R22, R4 ;  /* 0x0000000416167228 */ /* 0x000fe40000000000 */
[----:B--2---:R-:W-:Y:S02]  /*3110*/  DFMA R12, R12, UR12, R40 ;  /* 0x0000000c0c0c7c2b */ /* 0x004fe40008000028 */
[----:B------:R-:W-:-:S06]  /*3120*/  DADD R10, -R18, R10 ;  /* 0x00000000120a7229 */ /* 0x000fcc000000010a */
[----:B------:R-:W-:Y:S02]  /*3130*/  DADD R12, -R20, R12 ;  /* 0x00000000140c7229 */ /* 0x000fe4000000010c */
[----:B------:R-:W-:-:S08]  /*3140*/  DFMA R22, R24, R10, R22 ;  /* 0x0000000a1816722b */ /* 0x000fd00000000016 */
[----:B------:R-:W-:-:S08]  /*3150*/  DFMA R22, R26, R12, R22 ;  /* 0x0000000c1a16722b */ /* 0x000fd00000000016 */
[----:B------:R-:W-:-:S14]  /*3160*/  DSETP.GEU.AND P0, PT, R22, -UR14, PT ;  /* 0x8000000e16007e2a */ /* 0x000fdc000bf0e000 */
[----:B------:R-:W-:Y:S05]  /*3170*/  @!P0 EXIT ;  /* 0x000000000000894d */ /* 0x000fea0003800000 */
[----:B------:R-:W-:-:S08]  /*3180*/  DMUL R30, R30, R4 ;  /* 0x000000041e1e7228 */ /* 0x000fd00000000000 */
        /* <DEDUP_REMOVED lines=9> */
[----:B------:R-:W-:-:S08]  /*3220*/  DADD R4, -R22, 1 ;  /* 0x3ff0000016047429 */ /* 0x000fd00000000100 */
[----:B------:R-:W-:-:S08]  /*3230*/  DADD R4, -R30, R4 ;  /* 0x000000001e047229 */ /* 0x000fd00000000104 */
[----:B------:R-:W-:-:S08]  /*3240*/  DADD R4, -R28, R4 ;  /* 0x000000001c047229 */ /* 0x000fd00000000104 */
[----:B------:R-:W-:-:S14]  /*3250*/  DSETP.GEU.AND P0, PT, R4, -UR14, PT ;  /* 0x8000000e04007e2a */ /* 0x000fdc000bf0e000 */
[----:B------:R-:W-:Y:S05]  /*3260*/  @!P0 EXIT ;  /* 0x000000000000894d */ /* 0x000fea0003800000 */
[----:B------:R-:W0:Y:S01]  /*3270*/  LDCU UR6, c[0x0][0x39c] ;  /* 0x00007380ff0677ac */ /* 0x000e220008000800 */
[----:B------:R-:W1:Y:S01]  /*3280*/  LDC.64 R4, c[0x0][0x390] ;  /* 0x0000e400ff047b82 */ /* 0x000e620000000a00 */
[----:B------:R-:W2:Y:S01]  /*3290*/  LDCU UR7, c[0x0][0x3a0] ;  /* 0x00007400ff0777ac */ /* 0x000ea20008000800 */
[----:B0-----:R-:W-:-:S04]  /*32a0*/  IMAD R9, R0, UR6, R0 ;  /* 0x0000000600097c24 */ /* 0x001fc8000f8e0200 */
[----:B------:R-:W-:-:S04]  /*32b0*/  IMAD.IADD R9, R2, 0x1, R9 ;  /* 0x0000000102097824 */ /* 0x000fc800078e0209 */
[----:B--2---:R-:W-:-:S04]  /*32c0*/  IMAD R0, R9, UR7, R9 ;  /* 0x0000000709007c24 */ /* 0x004fc8000f8e0209 */
[----:B------:R-:W-:-:S04]  /*32d0*/  IMAD.IADD R3, R3, 0x1, R0 ;  /* 0x0000000103037824 */ /* 0x000fc800078e0200 */
[----:B-1----:R-:W-:-:S05]  /*32e0*/  IMAD.WIDE R2, R3, 0x4, R4 ;  /* 0x0000000403027825 */ /* 0x002fca00078e0204 */
[----:B------:R-:W2:Y:S02]  /*32f0*/  ATOMG.E.ADD.STRONG.GPU PT, R7, desc[UR4][R2.64], R7 ;  /* 0x80000007020779a8 */ /* 0x000ea400081ef104 */
[----:B--2---:R-:W-:-:S13]  /*3300*/  ISETP.NE.AND P0, PT, R7, -0x1, PT ;  /* 0xffffffff0700780c */ /* 0x004fda0003f05270 */
[----:B------:R-:W-:Y:S05]  /*3310*/  @!P0 EXIT ;  /* 0x000000000000894d */ /* 0x000fea0003800000 */
[----:B------:R-:W-:Y:S01]  /*3320*/  REDG.E.ADD.STRONG.GPU desc[UR4][R2.64], R8 ;  /* 0x000000080200798e */ /* 0x000fe2000c12e104 */
[----:B------:R-:W-:Y:S05]  /*3330*/  EXIT ;  /* 0x000000000000794d */ /* 0x000fea0003800000 */
        .weak           $__internal_0_$__cuda_sm20_dblrcp_rn_slowpath_v3
        .type           $__internal_0_$__cuda_sm20_dblrcp_rn_slowpath_v3,@function
        .size           $__internal_0_$__cuda_sm20_dblrcp_rn_slowpath_v3,($__internal_1_$__cuda_sm20_div_rn_f64_full - $__internal_0_$__cuda_sm20_dblrcp_rn_slowpath_v3)
$__internal_0_$__cuda_sm20_dblrcp_rn_slowpath_v3:
[----:B------:R-:W-:Y:S01]  /*3340*/  MOV R42, R44 ;  /* 0x0000002c002a7202 */ /* 0x000fe20000000f00 */
[----:B------:R-:W-:Y:S01]  /*3350*/  IMAD.MOV.U32 R43, RZ, RZ, R45 ;  /* 0x000000ffff2b7224 */ /* 0x000fe200078e002d */
[----:B------:R-:W-:Y:S05]  /*3360*/  BSSY.RECONVERGENT B1, `(.L_x_33) ;  /* 0x0000024000017945 */ /* 0x000fea0003800200 */
[----:B------:R-:W-:-:S14]  /*3370*/  DSETP.GTU.AND P0, PT, |R42|, +INF , PT ;  /* 0x7ff000002a00742a */ /* 0x000fdc0003f0c200 */
[----:B------:R-:W-:Y:S05]  /*3380*/  @P0 BRA `(.L_x_34) ;  /* 0x00000000007c0947 */ /* 0x000fea0003800000 */
[----:B------:R-:W-:-:S05]  /*3390*/  LOP3.LUT R7, R45, 0x7fffffff, RZ, 0xc0, !PT ;  /* 0x7fffffff2d077812 */ /* 0x000fca00078ec0ff */
[----:B------:R-:W-:-:S05]  /*33a0*/  VIADD R9, R7, 0xffffffff ;  /* 0xffffffff07097836 */ /* 0x000fca0000000000 */
[----:B------:R-:W-:-:S13]  /*33b0*/  ISETP.GE.U32.AND P0, PT, R9, 0x7fefffff, PT ;  /* 0x7fefffff0900780c */ /* 0x000fda0003f06070 */
[----:B------:R-:W-:Y:S01]  /*33c0*/  @P0 LOP3.LUT R45, R43, 0x7ff00000, RZ, 0x3c, !PT ;  /* 0x7ff000002b2d0812 */ /* 0x000fe200078e3cff */
[----:B------:R-:W-:Y:S01]  /*33d0*/  @P0 IMAD.MOV.U32 R44, RZ, RZ, RZ ;  /* 0x000000ffff2c0224 */ /* 0x000fe200078e00ff */
[----:B------:R-:W-:Y:S06]  /*33e0*/  @P0 BRA `(.L_x_35) ;  /* 0x00000000006c0947 */ /* 0x000fec0003800000 */
[----:B------:R-:W-:-:S13]  /*33f0*/  ISETP.GE.U32.AND P0, PT, R7, 0x1000001, PT ;  /* 0x010000010700780c */ /* 0x000fda0003f06070 */
[----:B------:R-:W-:Y:S05]  /*3400*/  @!P0 BRA `(.L_x_36) ;  /* 0x0000000000348947 */ /* 0x000fea0003800000 */
[----:B------:R-:W-:Y:S01]  /*3410*/  IADD3 R45, PT, PT, R43, -0x3fe00000, RZ ;  /* 0xc02000002b2d7810 */ /* 0x000fe20007ffe0ff */
[----:B------:R-:W-:-:S03]  /*3420*/  IMAD.MOV.U32 R44, RZ, RZ, R42 ;  /* 0x000000ffff2c7224 */ /* 0x000fc600078e002a */
[----:B------:R-:W0:Y:S03]  /*3430*/  MUFU.RCP64H R47, R45 ;  /* 0x0000002d002f7308 */ /* 0x000e260000001800 */
[----:B0-----:R-:W-:-:S08]  /*3440*/  DFMA R48, -R44, R46, 1 ;  /* 0x3ff000002c30742b */ /* 0x001fd0000000012e */
[----:B------:R-:W-:-:S08]  /*3450*/  DFMA R48, R48, R48, R48 ;  /* 0x000000303030722b */ /* 0x000fd00000000030 */
[----:B------:R-:W-:-:S08]  /*3460*/  DFMA R48, R46, R48, R46 ;  /* 0x000000302e30722b */ /* 0x000fd0000000002e */
[----:B------:R-:W-:-:S08]  /*3470*/  DFMA R46, -R44, R48, 1 ;  /* 0x3ff000002c2e742b */ /* 0x000fd00000000130 */
[----:B------:R-:W-:-:S08]  /*3480*/  DFMA R46, R48, R46, R48 ;  /* 0x0000002e302e722b */ /* 0x000fd00000000030 */
[----:B------:R-:W-:-:S08]  /*3490*/  DMUL R46, R46, 2.2250738585072013831e-308 ;  /* 0x001000002e2e7828 */ /* 0x000fd00000000000 */
[----:B------:R-:W-:-:S08]  /*34a0*/  DFMA R42, -R42, R46, 1 ;  /* 0x3ff000002a2a742b */ /* 0x000fd0000000012e */
[----:B------:R-:W-:-:S08]  /*34b0*/  DFMA R42, R42, R42, R42 ;  /* 0x0000002a2a2a722b */ /* 0x000fd0000000002a */
[----:B------:R-:W-:Y:S01]  /*34c0*/  DFMA R44, R46, R42, R46 ;  /* 0x0000002a2e2c722b */ /* 0x000fe2000000002e */
[----:B------:R-:W-:Y:S10]  /*34d0*/  BRA `(.L_x_35) ;  /* 0x0000000000307947 */ /* 0x000ff40003800000 */
.L_x_36:
[----:B------:R-:W-:Y:S01]  /*34e0*/  DMUL R42, R42, 8.11296384146066816958e+31 ;  /* 0x469000002a2a7828 */ /* 0x000fe20000000000 */
[----:B------:R-:W-:-:S05]  /*34f0*/  IMAD.MOV.U32 R44, RZ, RZ, R46 ;  /* 0x000000ffff2c7224 */ /* 0x000fca00078e002e */
[----:B------:R-:W0:Y:S02]  /*3500*/  MUFU.RCP64H R45, R43 ;  /* 0x0000002b002d7308 */ /* 0x000e240000001800 */
[----:B0-----:R-:W-:-:S08]  /*3510*/  DFMA R46, -R42, R44, 1 ;  /* 0x3ff000002a2e742b */ /* 0x001fd0000000012c */
[----:B------:R-:W-:-:S08]  /*3520*/  DFMA R46, R46, R46, R46 ;  /* 0x0000002e2e2e722b */ /* 0x000fd0000000002e */
[----:B------:R-:W-:-:S08]  /*3530*/  DFMA R46, R44, R46, R44 ;  /* 0x0000002e2c2e722b */ /* 0x000fd0000000002c */
[----:B------:R-:W-:-:S08]  /*3540*/  DFMA R44, -R42, R46, 1 ;  /* 0x3ff000002a2c742b */ /* 0x000fd0000000012e */
[----:B------:R-:W-:-:S08]  /*3550*/  DFMA R44, R46, R44, R46 ;  /* 0x0000002c2e2c722b */ /* 0x000fd0000000002e */
[----:B------:R-:W-:Y:S01]  /*3560*/  DMUL R44, R44, 8.11296384146066816958e+31 ;  /* 0x469000002c2c7828 */ /* 0x000fe20000000000 */
[----:B------:R-:W-:Y:S10]  /*3570*/  BRA `(.L_x_35) ;  /* 0x0000000000087947 */ /* 0x000ff40003800000 */
.L_x_34:
[----:B------:R-:W-:Y:S01]  /*3580*/  LOP3.LUT R45, R43, 0x80000, RZ, 0xfc, !PT ;  /* 0x000800002b2d7812 */ /* 0x000fe200078efcff */
[----:B------:R-:W-:-:S07]  /*3590*/  IMAD.MOV.U32 R44, RZ, RZ, R42 ;  /* 0x000000ffff2c7224 */ /* 0x000fce00078e002a */
.L_x_35:
[----:B------:R-:W-:Y:S05]  /*35a0*/  BSYNC.RECONVERGENT B1 ;  /* 0x0000000000017941 */ /* 0x000fea0003800200 */
.L_x_33:
[----:B------:R-:W-:-:S04]  /*35b0*/  MOV R41, 0x0 ;  /* 0x0000000000297802 */ /* 0x000fc80000000f00 */
[----:B------:R-:W-:Y:S05]  /*35c0*/  RET.REL.NODEC R40 `(_Z25InitialCellLocationKernelPdPiS0_iiidddddddi) ;  /* 0xffffffc8288c7950 */ /* 0x000fea0003c3ffff */
        .weak           $__internal_1_$__cuda_sm20_div_rn_f64_full
        .type           $__internal_1_$__cuda_sm20_div_rn_f64_full,@function
        .size           $__internal_1_$__cuda_sm20_div_rn_f64_full,(.L_x_44 - $__internal_1_$__cuda_sm20_div_rn_f64_full)
$__internal_1_$__cuda_sm20_div_rn_f64_full:
[C---:B------:R-:W-:Y:S01]  /*35d0*/  FSETP.GEU.AND P0, PT, |R53|.reuse, 1.469367938527859385e-39, PT ;  /* 0x001000003500780b */ /* 0x040fe20003f0e200 */
[----:B------:R-:W-:Y:S01]  /*35e0*/  IMAD.MOV.U32 R60, RZ, RZ, 0x1 ;  /* 0x00000001ff3c7424 */ /* 0x000fe200078e00ff */
[----:B------:R-:W-:Y:S01]  /*35f0*/  LOP3.LUT R54, R53, 0x800fffff, RZ, 0xc0, !PT ;  /* 0x800fffff35367812 */ /* 0x000fe200078ec0ff */
[----:B------:R-:W-:Y:S01]  /*3600*/  IMAD.MOV.U32 R67, RZ, RZ, 0x1ca00000 ;  /* 0x1ca00000ff437424 */ /* 0x000fe200078e00ff */
[C---:B------:R-:W-:Y:S01]  /*3610*/  FSETP.GEU.AND P2, PT, |R51|.reuse, 1.469367938527859385e-39, PT ;  /* 0x001000003300780b */ /* 0x040fe20003f4e200 */
[----:B------:R-:W-:Y:S01]  /*3620*/  BSSY.RECONVERGENT B0, `(.L_x_37) ;  /* 0x0000052000007945 */ /* 0x000fe20003800200 */
[----:B------:R-:W-:Y:S01]  /*3630*/  LOP3.LUT R55, R54, 0x3ff00000, RZ, 0xfc, !PT ;  /* 0x3ff0000036377812 */ /* 0x000fe200078efcff */
[----:B------:R-:W-:Y:S01]  /*3640*/  IMAD.MOV.U32 R54, RZ, RZ, R52 ;  /* 0x000000ffff367224 */ /* 0x000fe200078e0034 */
[----:B------:R-:W-:Y:S02]  /*3650*/  LOP3.LUT R9, R51, 0x7ff00000, RZ, 0xc0, !PT ;  /* 0x7ff0000033097812 */ /* 0x000fe400078ec0ff */
[----:B------:R-:W-:-:S03]  /*3660*/  LOP3.LUT R68, R53, 0x7ff00000, RZ, 0xc0, !PT ;  /* 0x7ff0000035447812 */ /* 0x000fc600078ec0ff */
[----:B------:R-:W-:Y:S01]  /*3670*/  @!P0 DMUL R54, R52, 8.98846567431157953865e+307 ;  /* 0x7fe0000034368828 */ /* 0x000fe20000000000 */
[----:B------:R-:W-:Y:S01]  /*3680*/  ISETP.GE.U32.AND P1, PT, R9, R68, PT ;  /* 0x000000440900720c */ /* 0x000fe20003f26070 */
[----:B------:R-:W-:Y:S02]  /*3690*/  IMAD.MOV.U32 R69, RZ, RZ, R9 ;  /* 0x000000ffff457224 */ /* 0x000fe400078e0009 */
[----:B------:R-:W-:Y:S02]  /*36a0*/  @!P2 LOP3.LUT R62, R53, 0x7ff00000, RZ, 0xc0, !PT ;  /* 0x7ff00000353ea812 */ /* 0x000fe400078ec0ff */
[----:B------:R-:W0:Y:S02]  /*36b0*/  MUFU.RCP64H R61, R55 ;  /* 0x00000037003d7308 */ /* 0x000e240000001800 */
[----:B------:R-:W-:Y:S02]  /*36c0*/  @!P2 ISETP.GE.U32.AND P3, PT, R9, R62, PT ;  /* 0x0000003e0900a20c */ /* 0x000fe40003f66070 */
[----:B------:R-:W-:-:S02]  /*36d0*/  @!P0 LOP3.LUT R68, R55, 0x7ff00000, RZ, 0xc0, !PT ;  /* 0x7ff0000037448812 */ /* 0x000fc400078ec0ff */
[----:B------:R-:W-:Y:S02]  /*36e0*/  @!P2 SEL R63, R67, 0x63400000, !P3 ;  /* 0x63400000433fa807 */ /* 0x000fe40005800000 */
[----:B------:R-:W-:Y:S02]  /*36f0*/  IADD3 R71, PT, PT, R68, -0x1, RZ ;  /* 0xffffffff44477810 */ /* 0x000fe40007ffe0ff */
[----:B------:R-:W-:-:S04]  /*3700*/  @!P2 LOP3.LUT R64, R63, 0x80000000, R51, 0xf8, !PT ;  /* 0x800000003f40a812 */ /* 0x000fc800078ef833 */
[----:B------:R-:W-:Y:S01]  /*3710*/  @!P2 LOP3.LUT R65, R64, 0x100000, RZ, 0xfc, !PT ;  /* 0x001000004041a812 */ /* 0x000fe200078efcff */
[----:B------:R-:W-:Y:S01]  /*3720*/  @!P2 IMAD.MOV.U32 R64, RZ, RZ, RZ ;  /* 0x000000ffff40a224 */ /* 0x000fe200078e00ff */
[----:B0-----:R-:W-:-:S08]  /*3730*/  DFMA R58, R60, -R54, 1 ;  /* 0x3ff000003c3a742b */ /* 0x001fd00000000836 */
[----:B------:R-:W-:-:S08]  /*3740*/  DFMA R58, R58, R58, R58 ;  /* 0x0000003a3a3a722b */ /* 0x000fd0000000003a */
[----:B------:R-:W-:Y:S01]  /*3750*/  DFMA R60, R60, R58, R60 ;  /* 0x0000003a3c3c722b */ /* 0x000fe2000000003c */
[----:B------:R-:W-:Y:S02]  /*3760*/  SEL R59, R67, 0x63400000, !P1 ;  /* 0x63400000433b7807 */ /* 0x000fe40004800000 */
[----:B------:R-:W-:Y:S02]  /*3770*/  MOV R58, R50 ;  /* 0x00000032003a7202 */ /* 0x000fe40000000f00 */
[----:B------:R-:W-:-:S03]  /*3780*/  LOP3.LUT R59, R59, 0x800fffff, R51, 0xf8, !PT ;  /* 0x800fffff3b3b7812 */ /* 0x000fc600078ef833 */
[----:B------:R-:W-:-:S03]  /*3790*/  DFMA R62, R60, -R54, 1 ;  /* 0x3ff000003c3e742b */ /* 0x000fc60000000836 */
[----:B------:R-:W-:-:S05]  /*37a0*/  @!P2 DFMA R58, R58, 2, -R64 ;  /* 0x400000003a3aa82b */ /* 0x000fca0000000840 */
[----:B------:R-:W-:-:S05]  /*37b0*/  DFMA R62, R60, R62, R60 ;  /* 0x0000003e3c3e722b */ /* 0x000fca000000003c */
[----:B------:R-:W-:-:S03]  /*37c0*/  @!P2 LOP3.LUT R69, R59, 0x7ff00000, RZ, 0xc0, !PT ;  /* 0x7ff000003b45a812 */ /* 0x000fc600078ec0ff */
[----:B------:R-:W-:Y:S02]  /*37d0*/  DMUL R60, R62, R58 ;  /* 0x0000003a3e3c7228 */ /* 0x000fe40000000000 */
[----:B------:R-:W-:-:S05]  /*37e0*/  VIADD R70, R69, 0xffffffff ;  /* 0xffffffff45467836 */ /* 0x000fca0000000000 */
[----:B------:R-:W-:Y:S01]  /*37f0*/  ISETP.GT.U32.AND P0, PT, R70, 0x7feffffe, PT ;  /* 0x7feffffe4600780c */ /* 0x000fe20003f04070 */
[----:B------:R-:W-:-:S03]  /*3800*/  DFMA R64, R60, -R54, R58 ;  /* 0x800000363c40722b */ /* 0x000fc6000000003a */
[----:B------:R-:W-:-:S05]  /*3810*/  ISETP.GT.U32.OR P0, PT, R71, 0x7feffffe, P0 ;  /* 0x7feffffe4700780c */ /* 0x000fca0000704470 */
[----:B------:R-:W-:-:S08]  /*3820*/  DFMA R64, R62, R64, R60 ;  /* 0x000000403e40722b */ /* 0x000fd0000000003c */
[----:B------:R-:W-:Y:S05]  /*3830*/  @P0 BRA `(.L_x_38) ;  /* 0x00000000006c0947 */ /* 0x000fea0003800000 */
[----:B------:R-:W-:-:S04]  /*3840*/  LOP3.LUT R60, R53, 0x7ff00000, RZ, 0xc0, !PT ;  /* 0x7ff00000353c7812 */ /* 0x000fc800078ec0ff */
[CC--:B------:R-:W-:Y:S02]  /*3850*/  VIADDMNMX R50, R9.reuse, -R60.reuse, 0xb9600000, !PT ;  /* 0xb960000009327446 */ /* 0x0c0fe4000780093c */
[----:B------:R-:W-:Y:S02]  /*3860*/  ISETP.GE.U32.AND P0, PT, R9, R60, PT ;  /* 0x0000003c0900720c */ /* 0x000fe40003f06070 */
[----:B------:R-:W-:Y:S02]  /*3870*/  VIMNMX R50, PT, PT, R50, 0x46a00000, PT ;  /* 0x46a0000032327848 */ /* 0x000fe40003fe0100 */
[----:B------:R-:W-:-:S05]  /*3880*/  SEL R67, R67, 0x63400000, !P0 ;  /* 0x6340000043437807 */ /* 0x000fca0004000000 */
[----:B------:R-:W-:Y:S02]  /*3890*/  IMAD.IADD R62, R50, 0x1, -R67 ;  /* 0x00000001323e7824 */ /* 0x000fe400078e0a43 */
[----:B------:R-:W-:Y:S02]  /*38a0*/  IMAD.MOV.U32 R50, RZ, RZ, RZ ;  /* 0x000000ffff327224 */ /* 0x000fe400078e00ff */
[----:B------:R-:W-:-:S06]  /*38b0*/  VIADD R51, R62, 0x7fe00000 ;  /* 0x7fe000003e337836 */ /* 0x000fcc0000000000 */
[----:B------:R-:W-:-:S10]  /*38c0*/  DMUL R60, R64, R50 ;  /* 0x00000032403c7228 */ /* 0x000fd40000000000 */
[----:B------:R-:W-:-:S13]  /*38d0*/  FSETP.GTU.AND P0, PT, |R61|, 1.469367938527859385e-39, PT ;  /* 0x001000003d00780b */ /* 0x000fda0003f0c200 */
[----:B------:R-:W-:Y:S05]  /*38e0*/  @P0 BRA `(.L_x_39) ;  /* 0x0000000000940947 */ /* 0x000fea0003800000 */
[----:B------:R-:W-:Y:S01]  /*38f0*/  DFMA R54, R64, -R54, R58 ;  /* 0x800000364036722b */ /* 0x000fe2000000003a */
[----:B------:R-:W-:-:S09]  /*3900*/  MOV R50, RZ ;  /* 0x000000ff00327202 */ /* 0x000fd20000000f00 */
[C---:B------:R-:W-:Y:S02]  /*3910*/  FSETP.NEU.AND P0, PT, R55.reuse, RZ, PT ;  /* 0x000000ff3700720b */ /* 0x040fe40003f0d000 */
[----:B------:R-:W-:-:S04]  /*3920*/  LOP3.LUT R9, R55, 0x80000000, R53, 0x48, !PT ;  /* 0x8000000037097812 */ /* 0x000fc800078e4835 */
[----:B------:R-:W-:-:S07]  /*3930*/  LOP3.LUT R51, R9, R51, RZ, 0xfc, !PT ;  /* 0x0000003309337212 */ /* 0x000fce00078efcff */
[----:B------:R-:W-:Y:S05]  /*3940*/  @!P0 BRA `(.L_x_39) ;  /* 0x00000000007c8947 */ /* 0x000fea0003800000 */
[----:B------:R-:W-:Y:S01]  /*3950*/  IMAD.MOV R53, RZ, RZ, -R62 ;  /* 0x000000ffff357224 */ /* 0x000fe200078e0a3e */
[----:B------:R-:W-:Y:S01]  /*3960*/  DMUL.RP R50, R64, R50 ;  /* 0x0000003240327228 */ /* 0x000fe20000008000 */
[----:B------:R-:W-:-:S06]  /*3970*/  IMAD.MOV.U32 R52, RZ, RZ, RZ ;  /* 0x000000ffff347224 */ /* 0x000fcc00078e00ff */
[----:B------:R-:W-:-:S03]  /*3980*/  DFMA R52, R60, -R52, R64 ;  /* 0x800000343c34722b */ /* 0x000fc60000000040 */
[----:B------:R-:W-:-:S03]  /*3990*/  LOP3.LUT R9, R51, R9, RZ, 0x3c, !PT ;  /* 0x0000000933097212 */ /* 0x000fc600078e3cff */
[----:B------:R-:W-:-:S04]  /*39a0*/  IADD3 R52, PT, PT, -R62, -0x43300000, RZ ;  /* 0xbcd000003e347810 */ /* 0x000fc80007ffe1ff */
[----:B------:R-:W-:-:S04]  /*39b0*/  FSETP.NEU.AND P0, PT, |R53|, R52, PT ;  /* 0x000000343500720b */ /* 0x000fc80003f0d200 */
[----:B------:R-:W-:Y:S02]  /*39c0*/  FSEL R60, R50, R60, !P0 ;  /* 0x0000003c323c7208 */ /* 0x000fe40004000000 */
[----:B------:R-:W-:Y:S01]  /*39d0*/  FSEL R61, R9, R61, !P0 ;  /* 0x0000003d093d7208 */ /* 0x000fe20004000000 */
[----:B------:R-:W-:Y:S06]  /*39e0*/  BRA `(.L_x_39) ;  /* 0x0000000000547947 */ /* 0x000fec0003800000 */
.L_x_38:
[----:B------:R-:W-:-:S14]  /*39f0*/  DSETP.NAN.AND P0, PT, R50, R50, PT ;  /* 0x000000323200722a */ /* 0x000fdc0003f08000 */
[----:B------:R-:W-:Y:S05]  /*3a00*/  @P0 BRA `(.L_x_40) ;  /* 0x0000000000440947 */ /* 0x000fea0003800000 */
[----:B------:R-:W-:-:S14]  /*3a10*/  DSETP.NAN.AND P0, PT, R52, R52, PT ;  /* 0x000000343400722a */ /* 0x000fdc0003f08000 */
[----:B------:R-:W-:Y:S05]  /*3a20*/  @P0 BRA `(.L_x_41) ;  /* 0x0000000000300947 */ /* 0x000fea0003800000 */
[----:B------:R-:W-:Y:S01]  /*3a30*/  ISETP.NE.AND P0, PT, R69, R68, PT ;  /* 0x000000444500720c */ /* 0x000fe20003f05270 */
[----:B------:R-:W-:Y:S01]  /*3a40*/  IMAD.MOV.U32 R60, RZ, RZ, 0x0 ;  /* 0x00000000ff3c7424 */ /* 0x000fe200078e00ff */
[----:B------:R-:W-:-:S11]  /*3a50*/  MOV R61, 0xfff80000 ;  /* 0xfff80000003d7802 */ /* 0x000fd60000000f00 */
[----:B------:R-:W-:Y:S05]  /*3a60*/  @!P0 BRA `(.L_x_39) ;  /* 0x0000000000348947 */ /* 0x000fea0003800000 */
[----:B------:R-:W-:Y:S02]  /*3a70*/  ISETP.NE.AND P0, PT, R69, 0x7ff00000, PT ;  /* 0x7ff000004500780c */ /* 0x000fe40003f05270 */
[----:B------:R-:W-:Y:S02]  /*3a80*/  LOP3.LUT R61, R51, 0x80000000, R53, 0x48, !PT ;  /* 0x80000000333d7812 */ /* 0x000fe400078e4835 */
[----:B------:R-:W-:-:S13]  /*3a90*/  ISETP.EQ.OR P0, PT, R68, RZ, !P0 ;  /* 0x000000ff4400720c */ /* 0x000fda0004702670 */
[----:B------:R-:W-:Y:S01]  /*3aa0*/  @P0 LOP3.LUT R9, R61, 0x7ff00000, RZ, 0xfc, !PT ;  /* 0x7ff000003d090812 */ /* 0x000fe200078efcff */
[----:B------:R-:W-:Y:S02]  /*3ab0*/  @!P0 IMAD.MOV.U32 R60, RZ, RZ, RZ ;  /* 0x000000ffff3c8224 */ /* 0x000fe400078e00ff */
[----:B------:R-:W-:Y:S02]  /*3ac0*/  @P0 IMAD.MOV.U32 R60, RZ, RZ, RZ ;  /* 0x000000ffff3c0224 */ /* 0x000fe400078e00ff */
[----:B------:R-:W-:Y:S01]  /*3ad0*/  @P0 IMAD.MOV.U32 R61, RZ, RZ, R9 ;  /* 0x000000ffff3d0224 */ /* 0x000fe200078e0009 */
[----:B------:R-:W-:Y:S06]  /*3ae0*/  BRA `(.L_x_39) ;  /* 0x0000000000147947 */ /* 0x000fec0003800000 */
.L_x_41:
[----:B------:R-:W-:Y:S02]  /*3af0*/  LOP3.LUT R61, R53, 0x80000, RZ, 0xfc, !PT ;  /* 0x00080000353d7812 */ /* 0x000fe400078efcff */
[----:B------:R-:W-:Y:S01]  /*3b00*/  MOV R60, R52 ;  /* 0x00000034003c7202 */ /* 0x000fe20000000f00 */
[----:B------:R-:W-:Y:S06]  /*3b10*/  BRA `(.L_x_39) ;  /* 0x0000000000087947 */ /* 0x000fec0003800000 */
.L_x_40:
[----:B------:R-:W-:Y:S01]  /*3b20*/  LOP3.LUT R61, R51, 0x80000, RZ, 0xfc, !PT ;  /* 0x00080000333d7812 */ /* 0x000fe200078efcff */
[----:B------:R-:W-:-:S07]  /*3b30*/  IMAD.MOV.U32 R60, RZ, RZ, R50 ;  /* 0x000000ffff3c7224 */ /* 0x000fce00078e0032 */
.L_x_39:
[----:B------:R-:W-:Y:S05]  /*3b40*/  BSYNC.RECONVERGENT B0 ;  /* 0x0000000000007941 */ /* 0x000fea0003800200 */
.L_x_37:
[----:B------:R-:W-:-:S04]  /*3b50*/  IMAD.MOV.U32 R67, RZ, RZ, 0x0 ;  /* 0x00000000ff437424 */ /* 0x000fc800078e00ff */
[----:B------:R-:W-:Y:S05]  /*3b60*/  RET.REL.NODEC R66 `(_Z25InitialCellLocationKernelPdPiS0_iiidddddddi) ;  /* 0xffffffc442247950 */ /* 0x000fea0003c3ffff */
.L_x_42:
[----:B------:R-:W-:-:S00]  /*3b70*/  BRA `(.L_x_42) ;  /* 0xfffffffc00fc7947 */ /* 0x000fc0000383ffff */
[----:B------:R-:W-:-:S00]  /*3b80*/  NOP ;  /* 0x0000000000007918 */ /* 0x000fc00000000000 */
[----:B------:R-:W-:-:S00]  /*3b90*/  NOP ;  /* 0x0000000000007918 */ /* 0x000fc00000000000 */
[----:B------:R-:W-:-:S00]  /*3ba0*/  NOP ;  /* 0x0000000000007918 */ /* 0x000fc00000000000 */
[----:B------:R-:W-:-:S00]  /*3bb0*/  NOP ;  /* 0x0000000000007918 */ /* 0x000fc00000000000 */
[----:B------:R-:W-:-:S00]  /*3bc0*/  NOP ;  /* 0x0000000000007918 */ /* 0x000fc00000000000 */
[----:B------:R-:W-:-:S00]  /*3bd0*/  NOP ;  /* 0x0000000000007918 */ /* 0x000fc00000000000 */
[----:B------:R-:W-:-:S00]  /*3be0*/  NOP ;  /* 0x0000000000007918 */ /* 0x000fc00000000000 */
[----:B------:R-:W-:-:S00]  /*3bf0*/  NOP ;  /* 0x0000000000007918 */ /* 0x000fc00000000000 */
.L_x_44:


//--------------------- .nv.shared.reserved.0     --------------------------
	.section	.nv.shared.reserved.0,"aw",@nobits
	.weak		__nv_reservedSMEM_offset_0_alias
	.size		__nv_reservedSMEM_offset_0_alias, 0, 64
	.other		__nv_reservedSMEM_offset_0_alias,@"STO_CUDA_RESERVED_SHARED STV_DEFAULT"
__nv_reservedSMEM_offset_0_alias:
	.zero		0
	.zero		64


//--------------------- .nv.constant0._Z25InitialCellLocationKernelPdPiS0_iiidddddddi --------------------------
	.section	.nv.constant0._Z25InitialCellLocationKernelPdPiS0_iiidddddddi,"a",@progbits
	.sectionflags	@""
	.align	4
.nv.constant0._Z25InitialCellLocationKernelPdPiS0_iiidddddddi:
	.zero		996


//--------------------- SYMBOLS --------------------------

	.type		.nv.reservedSmem.offset0,@object
	.size		.nv.reservedSmem.offset0,0x4
